//
// Generated by NVIDIA NVVM Compiler
//
// Compiler Build ID: CL-36424714
// Cuda compilation tools, release 13.0, V13.0.88
// Based on NVVM 20.0.0
//

.version 9.0
.target sm_100
.address_size 64

	// .globl	sieve_kernel_p1xq1

.visible .entry sieve_kernel_p1xq1(
	.param .u64 .ptr .align 1 sieve_kernel_p1xq1_param_0,
	.param .u32 sieve_kernel_p1xq1_param_1,
	.param .u64 .ptr .align 1 sieve_kernel_p1xq1_param_2,
	.param .u32 sieve_kernel_p1xq1_param_3,
	.param .u64 .ptr .align 1 sieve_kernel_p1xq1_param_4
)
{
	.reg .pred 	%p<47>;
	.reg .b32 	%r<91>;
	.reg .b64 	%rd<389>;

	ld.param.u64 	%rd65, [sieve_kernel_p1xq1_param_0];
	ld.param.u32 	%r28, [sieve_kernel_p1xq1_param_1];
	ld.param.u32 	%r29, [sieve_kernel_p1xq1_param_3];
	cvta.to.global.u64 	%rd1, %rd65;
	mov.u32 	%r32, %ctaid.x;
	mov.u32 	%r33, %ntid.x;
	mov.u32 	%r34, %tid.x;
	mad.lo.s32 	%r1, %r32, %r33, %r34;
	setp.ge.u32 	%p3, %r1, %r29;
	mov.b32 	%r88, 0;
	@%p3 bra 	$L__BB0_29;
	mov.b32 	%r88, 0;
	mov.u32 	%r78, %r1;
$L__BB0_2:
	ld.param.u64 	%rd369, [sieve_kernel_p1xq1_param_2];
	cvta.to.global.u64 	%rd67, %rd369;
	mul.wide.u32 	%rd68, %r78, 4;
	add.s64 	%rd4, %rd67, %rd68;
	ld.global.u32 	%r5, [%rd4];
	mul.wide.u32 	%rd5, %r5, %r5;
	cvt.u32.u64 	%r38, %rd5;
	add.s32 	%r39, %r38, 2;
	mad.lo.s32 	%r40, %r39, %r38, 2;
	mul.lo.s32 	%r41, %r40, %r39;
	mad.lo.s32 	%r42, %r41, %r38, 2;
	mul.lo.s32 	%r43, %r42, %r41;
	mad.lo.s32 	%r44, %r43, %r38, 2;
	mul.lo.s32 	%r45, %r44, %r43;
	mad.lo.s32 	%r46, %r45, %r38, 2;
	mul.lo.s32 	%r6, %r46, %r45;
	clz.b64 	%r7, %rd5;
	cvt.u64.u32 	%rd6, %r7;
	shl.b64 	%rd7, %rd5, %r7;
	neg.s64 	%rd373, %rd7;
	and.b32  	%r8, %r7, 3;
	setp.eq.s32 	%p4, %r8, 0;
	mov.b32 	%r81, 64;
	@%p4 bra 	$L__BB0_6;
	shl.b64 	%rd69, %rd373, 1;
	shr.s64 	%rd70, %rd373, 63;
	and.b64  	%rd71, %rd70, %rd7;
	sub.s64 	%rd72, %rd69, %rd71;
	setp.lt.u64 	%p5, %rd72, %rd7;
	selp.b64 	%rd73, 0, %rd7, %p5;
	sub.s64 	%rd373, %rd72, %rd73;
	setp.eq.s32 	%p6, %r8, 1;
	mov.b32 	%r81, 65;
	@%p6 bra 	$L__BB0_6;
	shl.b64 	%rd74, %rd373, 1;
	shr.s64 	%rd75, %rd373, 63;
	and.b64  	%rd76, %rd75, %rd7;
	sub.s64 	%rd77, %rd74, %rd76;
	setp.lt.u64 	%p7, %rd77, %rd7;
	selp.b64 	%rd78, 0, %rd7, %p7;
	sub.s64 	%rd373, %rd77, %rd78;
	setp.eq.s32 	%p8, %r8, 2;
	mov.b32 	%r81, 66;
	@%p8 bra 	$L__BB0_6;
	shl.b64 	%rd79, %rd373, 1;
	shr.s64 	%rd80, %rd373, 63;
	and.b64  	%rd81, %rd80, %rd7;
	sub.s64 	%rd82, %rd79, %rd81;
	setp.lt.u64 	%p9, %rd82, %rd7;
	selp.b64 	%rd83, 0, %rd7, %p9;
	sub.s64 	%rd373, %rd82, %rd83;
	mov.b32 	%r81, 67;
$L__BB0_6:
	sub.s32 	%r82, %r81, %r7;
$L__BB0_7:
	shl.b64 	%rd84, %rd373, 1;
	shr.s64 	%rd85, %rd373, 63;
	and.b64  	%rd86, %rd85, %rd7;
	sub.s64 	%rd87, %rd84, %rd86;
	setp.lt.u64 	%p10, %rd87, %rd7;
	selp.b64 	%rd88, 0, %rd7, %p10;
	sub.s64 	%rd89, %rd87, %rd88;
	shl.b64 	%rd90, %rd89, 1;
	shr.s64 	%rd91, %rd89, 63;
	and.b64  	%rd92, %rd91, %rd7;
	sub.s64 	%rd93, %rd90, %rd92;
	setp.lt.u64 	%p11, %rd93, %rd7;
	selp.b64 	%rd94, 0, %rd7, %p11;
	sub.s64 	%rd95, %rd93, %rd94;
	shl.b64 	%rd96, %rd95, 1;
	shr.s64 	%rd97, %rd95, 63;
	and.b64  	%rd98, %rd97, %rd7;
	sub.s64 	%rd99, %rd96, %rd98;
	setp.lt.u64 	%p12, %rd99, %rd7;
	selp.b64 	%rd100, 0, %rd7, %p12;
	sub.s64 	%rd101, %rd99, %rd100;
	shl.b64 	%rd102, %rd101, 1;
	shr.s64 	%rd103, %rd101, 63;
	and.b64  	%rd104, %rd103, %rd7;
	sub.s64 	%rd105, %rd102, %rd104;
	setp.lt.u64 	%p13, %rd105, %rd7;
	selp.b64 	%rd106, 0, %rd7, %p13;
	sub.s64 	%rd373, %rd105, %rd106;
	add.s32 	%r82, %r82, 4;
	setp.ne.s32 	%p14, %r82, 72;
	@%p14 bra 	$L__BB0_7;
	setp.eq.s32 	%p15, %r28, 0;
	cvt.u32.u64 	%r50, %rd6;
	shr.u64 	%rd107, %rd373, %r50;
	shr.u64 	%rd108, %rd107, 32;
	shr.u64 	%rd109, %rd5, 32;
	and.b64  	%rd110, %rd107, 4294967295;
	mul.lo.s64 	%rd111, %rd110, %rd110;
	cvt.u32.u64 	%r51, %rd111;
	shr.u64 	%rd112, %rd111, 32;
	mul.lo.s64 	%rd113, %rd108, %rd110;
	add.s64 	%rd114, %rd112, %rd113;
	shr.u64 	%rd115, %rd114, 32;
	mul.lo.s32 	%r52, %r6, %r51;
	and.b64  	%rd116, %rd111, 4294967295;
	cvt.u64.u32 	%rd117, %r52;
	and.b64  	%rd15, %rd5, 4294967295;
	mad.lo.s64 	%rd118, %rd15, %rd117, %rd116;
	shr.u64 	%rd119, %rd118, 32;
	and.b64  	%rd120, %rd114, 4294967295;
	mad.lo.s64 	%rd121, %rd109, %rd117, %rd120;
	add.s64 	%rd122, %rd121, %rd119;
	shr.u64 	%rd123, %rd122, 32;
	add.s64 	%rd124, %rd123, %rd115;
	shr.u64 	%rd125, %rd124, 32;
	and.b64  	%rd126, %rd122, 4294967295;
	add.s64 	%rd127, %rd126, %rd113;
	cvt.u32.u64 	%r53, %rd127;
	shr.u64 	%rd128, %rd127, 32;
	and.b64  	%rd129, %rd124, 4294967295;
	mad.lo.s64 	%rd130, %rd108, %rd108, %rd129;
	add.s64 	%rd131, %rd130, %rd128;
	shr.u64 	%rd132, %rd131, 32;
	add.s64 	%rd133, %rd132, %rd125;
	mul.lo.s32 	%r54, %r6, %r53;
	and.b64  	%rd134, %rd127, 4294967295;
	cvt.u64.u32 	%rd135, %r54;
	mad.lo.s64 	%rd136, %rd15, %rd135, %rd134;
	shr.u64 	%rd137, %rd136, 32;
	and.b64  	%rd138, %rd131, 4294967295;
	mad.lo.s64 	%rd139, %rd109, %rd135, %rd138;
	add.s64 	%rd140, %rd139, %rd137;
	shr.u64 	%rd141, %rd140, 32;
	and.b64  	%rd142, %rd133, 4294967295;
	add.s64 	%rd143, %rd141, %rd142;
	shl.b64 	%rd144, %rd143, 32;
	and.b64  	%rd145, %rd140, 4294967295;
	or.b64  	%rd146, %rd144, %rd145;
	setp.gt.u64 	%p16, %rd143, 4294967295;
	setp.ge.u64 	%p17, %rd146, %rd5;
	selp.b64 	%rd148, %rd5, 0, %p17;
	selp.b64 	%rd149, %rd5, %rd148, %p16;
	sub.s64 	%rd150, %rd146, %rd149;
	shr.u64 	%rd151, %rd150, 32;
	and.b64  	%rd152, %rd150, 4294967295;
	mul.lo.s64 	%rd153, %rd152, %rd152;
	cvt.u32.u64 	%r55, %rd153;
	shr.u64 	%rd154, %rd153, 32;
	mul.lo.s64 	%rd155, %rd151, %rd152;
	add.s64 	%rd156, %rd154, %rd155;
	shr.u64 	%rd157, %rd156, 32;
	mul.lo.s32 	%r56, %r6, %r55;
	and.b64  	%rd158, %rd153, 4294967295;
	cvt.u64.u32 	%rd159, %r56;
	mad.lo.s64 	%rd160, %rd15, %rd159, %rd158;
	shr.u64 	%rd161, %rd160, 32;
	and.b64  	%rd162, %rd156, 4294967295;
	mad.lo.s64 	%rd163, %rd109, %rd159, %rd162;
	add.s64 	%rd164, %rd163, %rd161;
	shr.u64 	%rd165, %rd164, 32;
	add.s64 	%rd166, %rd165, %rd157;
	shr.u64 	%rd167, %rd166, 32;
	and.b64  	%rd168, %rd164, 4294967295;
	add.s64 	%rd169, %rd168, %rd155;
	cvt.u32.u64 	%r57, %rd169;
	shr.u64 	%rd170, %rd169, 32;
	and.b64  	%rd171, %rd166, 4294967295;
	mad.lo.s64 	%rd172, %rd151, %rd151, %rd171;
	add.s64 	%rd173, %rd172, %rd170;
	shr.u64 	%rd174, %rd173, 32;
	add.s64 	%rd175, %rd174, %rd167;
	mul.lo.s32 	%r58, %r6, %r57;
	and.b64  	%rd176, %rd169, 4294967295;
	cvt.u64.u32 	%rd177, %r58;
	mad.lo.s64 	%rd178, %rd15, %rd177, %rd176;
	shr.u64 	%rd179, %rd178, 32;
	and.b64  	%rd180, %rd173, 4294967295;
	mad.lo.s64 	%rd181, %rd109, %rd177, %rd180;
	add.s64 	%rd182, %rd181, %rd179;
	shr.u64 	%rd183, %rd182, 32;
	and.b64  	%rd184, %rd175, 4294967295;
	add.s64 	%rd185, %rd183, %rd184;
	shl.b64 	%rd186, %rd185, 32;
	and.b64  	%rd187, %rd182, 4294967295;
	or.b64  	%rd188, %rd186, %rd187;
	setp.gt.u64 	%p18, %rd185, 4294967295;
	setp.ge.u64 	%p19, %rd188, %rd5;
	selp.b64 	%rd190, %rd5, 0, %p19;
	selp.b64 	%rd191, %rd5, %rd190, %p18;
	sub.s64 	%rd192, %rd188, %rd191;
	shr.u64 	%rd193, %rd192, 32;
	and.b64  	%rd194, %rd192, 4294967295;
	mul.lo.s64 	%rd195, %rd194, %rd194;
	cvt.u32.u64 	%r59, %rd195;
	shr.u64 	%rd196, %rd195, 32;
	mul.lo.s64 	%rd197, %rd193, %rd194;
	add.s64 	%rd198, %rd196, %rd197;
	shr.u64 	%rd199, %rd198, 32;
	mul.lo.s32 	%r60, %r6, %r59;
	and.b64  	%rd200, %rd195, 4294967295;
	cvt.u64.u32 	%rd201, %r60;
	mad.lo.s64 	%rd202, %rd15, %rd201, %rd200;
	shr.u64 	%rd203, %rd202, 32;
	and.b64  	%rd204, %rd198, 4294967295;
	mad.lo.s64 	%rd205, %rd109, %rd201, %rd204;
	add.s64 	%rd206, %rd205, %rd203;
	shr.u64 	%rd207, %rd206, 32;
	add.s64 	%rd208, %rd207, %rd199;
	shr.u64 	%rd209, %rd208, 32;
	and.b64  	%rd210, %rd206, 4294967295;
	add.s64 	%rd211, %rd210, %rd197;
	cvt.u32.u64 	%r61, %rd211;
	shr.u64 	%rd212, %rd211, 32;
	and.b64  	%rd213, %rd208, 4294967295;
	mad.lo.s64 	%rd214, %rd193, %rd193, %rd213;
	add.s64 	%rd215, %rd214, %rd212;
	shr.u64 	%rd216, %rd215, 32;
	add.s64 	%rd217, %rd216, %rd209;
	mul.lo.s32 	%r62, %r6, %r61;
	and.b64  	%rd218, %rd211, 4294967295;
	cvt.u64.u32 	%rd219, %r62;
	mad.lo.s64 	%rd220, %rd15, %rd219, %rd218;
	shr.u64 	%rd221, %rd220, 32;
	and.b64  	%rd222, %rd215, 4294967295;
	mad.lo.s64 	%rd223, %rd109, %rd219, %rd222;
	add.s64 	%rd224, %rd223, %rd221;
	shr.u64 	%rd225, %rd224, 32;
	and.b64  	%rd226, %rd217, 4294967295;
	add.s64 	%rd227, %rd225, %rd226;
	shl.b64 	%rd228, %rd227, 32;
	and.b64  	%rd229, %rd224, 4294967295;
	or.b64  	%rd230, %rd228, %rd229;
	setp.gt.u64 	%p20, %rd227, 4294967295;
	setp.ge.u64 	%p21, %rd230, %rd5;
	selp.b64 	%rd232, %rd5, 0, %p21;
	selp.b64 	%rd233, %rd5, %rd232, %p20;
	sub.s64 	%rd16, %rd230, %rd233;
	add.s64 	%rd17, %rd4, %rd68;
	@%p15 bra 	$L__BB0_28;
	ld.global.u64 	%rd235, [%rd17+65536];
	mul.wide.u32 	%rd236, %r78, 8;
	add.s64 	%rd237, %rd1, %rd236;
	ld.global.u64 	%rd18, [%rd237+8192];
	shr.u64 	%rd19, %rd16, 32;
	and.b64  	%rd20, %rd16, 4294967295;
	sub.s64 	%rd238, %rd235, %rd18;
	setp.lt.u64 	%p22, %rd235, %rd18;
	selp.b64 	%rd239, %rd5, 0, %p22;
	add.s64 	%rd240, %rd239, %rd238;
	shr.u64 	%rd21, %rd240, 32;
	and.b64  	%rd22, %rd240, 4294967295;
	mov.b32 	%r83, 0;
$L__BB0_10:
	mul.wide.u32 	%rd242, %r83, 4;
	add.s64 	%rd243, %rd1, %rd242;
	ld.global.u32 	%r16, [%rd243+4096];
	mul.wide.u32 	%rd383, %r16, %r16;
	ld.global.u32 	%r17, [%rd243];
	setp.lt.u64 	%p24, %rd383, 2;
	mov.pred 	%p46, -1;
	mov.b64 	%rd384, 1;
	@%p24 bra 	$L__BB0_27;
	mov.b64 	%rd384, 1;
	mov.b64 	%rd379, 0;
	mov.b32 	%r86, 0;
	mov.u64 	%rd380, %rd5;
$L__BB0_12:
	mov.u64 	%rd27, %rd380;
	mov.u64 	%rd26, %rd379;
	mov.u64 	%rd379, %rd384;
	mov.u64 	%rd380, %rd383;
	mov.u32 	%r18, %r86;
	sub.s64 	%rd383, %rd27, %rd380;
	sub.s64 	%rd31, %rd383, %rd380;
	setp.lt.u64 	%p25, %rd383, %rd380;
	mov.u64 	%rd382, %rd379;
	@%p25 bra 	$L__BB0_25;
	shl.b64 	%rd382, %rd379, 1;
	sub.s64 	%rd33, %rd31, %rd380;
	setp.lt.u64 	%p26, %rd31, %rd380;
	mov.u64 	%rd383, %rd31;
	@%p26 bra 	$L__BB0_25;
	mul.lo.s64 	%rd382, %rd379, 3;
	sub.s64 	%rd35, %rd33, %rd380;
	setp.lt.u64 	%p27, %rd33, %rd380;
	mov.u64 	%rd383, %rd33;
	@%p27 bra 	$L__BB0_25;
	shl.b64 	%rd382, %rd379, 2;
	setp.lt.u64 	%p28, %rd35, %rd380;
	mov.u64 	%rd383, %rd35;
	@%p28 bra 	$L__BB0_25;
	mul.lo.s64 	%rd382, %rd379, 5;
	sub.s64 	%rd246, %rd27, %rd380;
	sub.s64 	%rd247, %rd246, %rd380;
	sub.s64 	%rd248, %rd247, %rd380;
	sub.s64 	%rd249, %rd248, %rd380;
	sub.s64 	%rd383, %rd249, %rd380;
	setp.lt.u64 	%p29, %rd383, %rd380;
	@%p29 bra 	$L__BB0_25;
	mul.lo.s64 	%rd382, %rd379, 6;
	sub.s64 	%rd250, %rd27, %rd380;
	sub.s64 	%rd251, %rd250, %rd380;
	sub.s64 	%rd252, %rd251, %rd380;
	sub.s64 	%rd253, %rd252, %rd380;
	sub.s64 	%rd254, %rd253, %rd380;
	sub.s64 	%rd383, %rd254, %rd380;
	setp.lt.u64 	%p30, %rd383, %rd380;
	@%p30 bra 	$L__BB0_25;
	mul.lo.s64 	%rd382, %rd379, 7;
	sub.s64 	%rd255, %rd27, %rd380;
	sub.s64 	%rd256, %rd255, %rd380;
	sub.s64 	%rd257, %rd256, %rd380;
	sub.s64 	%rd258, %rd257, %rd380;
	sub.s64 	%rd259, %rd258, %rd380;
	sub.s64 	%rd260, %rd259, %rd380;
	sub.s64 	%rd383, %rd260, %rd380;
	setp.lt.u64 	%p31, %rd383, %rd380;
	@%p31 bra 	$L__BB0_25;
	shl.b64 	%rd382, %rd379, 3;
	sub.s64 	%rd261, %rd27, %rd380;
	sub.s64 	%rd262, %rd261, %rd380;
	sub.s64 	%rd263, %rd262, %rd380;
	sub.s64 	%rd264, %rd263, %rd380;
	sub.s64 	%rd265, %rd264, %rd380;
	sub.s64 	%rd266, %rd265, %rd380;
	sub.s64 	%rd267, %rd266, %rd380;
	sub.s64 	%rd383, %rd267, %rd380;
	setp.lt.u64 	%p32, %rd383, %rd380;
	@%p32 bra 	$L__BB0_25;
	mul.lo.s64 	%rd382, %rd379, 9;
	sub.s64 	%rd268, %rd27, %rd380;
	sub.s64 	%rd269, %rd268, %rd380;
	sub.s64 	%rd270, %rd269, %rd380;
	sub.s64 	%rd271, %rd270, %rd380;
	sub.s64 	%rd272, %rd271, %rd380;
	sub.s64 	%rd273, %rd272, %rd380;
	sub.s64 	%rd274, %rd273, %rd380;
	sub.s64 	%rd275, %rd274, %rd380;
	sub.s64 	%rd383, %rd275, %rd380;
	setp.lt.u64 	%p33, %rd383, %rd380;
	@%p33 bra 	$L__BB0_25;
	or.b64  	%rd276, %rd27, %rd380;
	and.b64  	%rd277, %rd276, -4294967296;
	setp.ne.s64 	%p34, %rd277, 0;
	@%p34 bra 	$L__BB0_23;
	cvt.u32.u64 	%r65, %rd380;
	cvt.u32.u64 	%r66, %rd27;
	div.u32 	%r67, %r66, %r65;
	cvt.u64.u32 	%rd381, %r67;
	bra.uni 	$L__BB0_24;
$L__BB0_23:
	div.u64 	%rd381, %rd27, %rd380;
$L__BB0_24:
	mul.lo.s64 	%rd278, %rd381, %rd380;
	sub.s64 	%rd383, %rd27, %rd278;
	mul.lo.s64 	%rd382, %rd381, %rd379;
$L__BB0_25:
	add.s64 	%rd384, %rd382, %rd26;
	not.b32 	%r86, %r18;
	setp.gt.u64 	%p35, %rd383, 1;
	@%p35 bra 	$L__BB0_12;
	setp.eq.s32 	%p46, %r18, -1;
$L__BB0_27:
	cvt.u64.u32 	%rd279, %r17;
	sub.s64 	%rd280, %rd5, %rd384;
	selp.b64 	%rd281, %rd384, %rd280, %p46;
	shr.u64 	%rd282, %rd281, 32;
	and.b64  	%rd283, %rd281, 4294967295;
	mul.lo.s64 	%rd284, %rd283, %rd20;
	cvt.u32.u64 	%r68, %rd284;
	shr.u64 	%rd285, %rd284, 32;
	mad.lo.s64 	%rd286, %rd282, %rd20, %rd285;
	shr.u64 	%rd287, %rd286, 32;
	mul.lo.s32 	%r69, %r6, %r68;
	and.b64  	%rd288, %rd284, 4294967295;
	cvt.u64.u32 	%rd289, %r69;
	mad.lo.s64 	%rd290, %rd15, %rd289, %rd288;
	shr.u64 	%rd291, %rd290, 32;
	and.b64  	%rd292, %rd286, 4294967295;
	shr.u64 	%rd293, %rd5, 32;
	mad.lo.s64 	%rd294, %rd293, %rd289, %rd292;
	add.s64 	%rd295, %rd294, %rd291;
	shr.u64 	%rd296, %rd295, 32;
	add.s64 	%rd297, %rd296, %rd287;
	shr.u64 	%rd298, %rd297, 32;
	and.b64  	%rd299, %rd295, 4294967295;
	mad.lo.s64 	%rd300, %rd283, %rd19, %rd299;
	cvt.u32.u64 	%r70, %rd300;
	shr.u64 	%rd301, %rd300, 32;
	and.b64  	%rd302, %rd297, 4294967295;
	mad.lo.s64 	%rd303, %rd282, %rd19, %rd302;
	add.s64 	%rd304, %rd303, %rd301;
	shr.u64 	%rd305, %rd304, 32;
	add.s64 	%rd306, %rd305, %rd298;
	mul.lo.s32 	%r71, %r6, %r70;
	and.b64  	%rd307, %rd300, 4294967295;
	cvt.u64.u32 	%rd308, %r71;
	mad.lo.s64 	%rd309, %rd15, %rd308, %rd307;
	shr.u64 	%rd310, %rd309, 32;
	and.b64  	%rd311, %rd304, 4294967295;
	mad.lo.s64 	%rd312, %rd293, %rd308, %rd311;
	add.s64 	%rd313, %rd312, %rd310;
	shr.u64 	%rd314, %rd313, 32;
	and.b64  	%rd315, %rd306, 4294967295;
	add.s64 	%rd316, %rd314, %rd315;
	shl.b64 	%rd317, %rd316, 32;
	and.b64  	%rd318, %rd313, 4294967295;
	or.b64  	%rd319, %rd317, %rd318;
	setp.gt.u64 	%p36, %rd316, 4294967295;
	setp.ge.u64 	%p37, %rd319, %rd5;
	selp.b64 	%rd321, %rd5, 0, %p37;
	selp.b64 	%rd322, %rd5, %rd321, %p36;
	sub.s64 	%rd323, %rd319, %rd322;
	shr.u64 	%rd324, %rd323, 32;
	and.b64  	%rd325, %rd323, 4294967295;
	mul.lo.s64 	%rd326, %rd22, %rd325;
	cvt.u32.u64 	%r72, %rd326;
	shr.u64 	%rd327, %rd326, 32;
	mad.lo.s64 	%rd328, %rd22, %rd324, %rd327;
	shr.u64 	%rd329, %rd328, 32;
	mul.lo.s32 	%r73, %r6, %r72;
	and.b64  	%rd330, %rd326, 4294967295;
	cvt.u64.u32 	%rd331, %r73;
	mad.lo.s64 	%rd332, %rd15, %rd331, %rd330;
	shr.u64 	%rd333, %rd332, 32;
	and.b64  	%rd334, %rd328, 4294967295;
	mad.lo.s64 	%rd335, %rd293, %rd331, %rd334;
	add.s64 	%rd336, %rd335, %rd333;
	shr.u64 	%rd337, %rd336, 32;
	add.s64 	%rd338, %rd337, %rd329;
	shr.u64 	%rd339, %rd338, 32;
	and.b64  	%rd340, %rd336, 4294967295;
	mad.lo.s64 	%rd341, %rd21, %rd325, %rd340;
	cvt.u32.u64 	%r74, %rd341;
	shr.u64 	%rd342, %rd341, 32;
	and.b64  	%rd343, %rd338, 4294967295;
	mad.lo.s64 	%rd344, %rd21, %rd324, %rd343;
	add.s64 	%rd345, %rd344, %rd342;
	shr.u64 	%rd346, %rd345, 32;
	add.s64 	%rd347, %rd346, %rd339;
	mul.lo.s32 	%r75, %r6, %r74;
	and.b64  	%rd348, %rd341, 4294967295;
	cvt.u64.u32 	%rd349, %r75;
	mad.lo.s64 	%rd350, %rd15, %rd349, %rd348;
	shr.u64 	%rd351, %rd350, 32;
	and.b64  	%rd352, %rd345, 4294967295;
	mad.lo.s64 	%rd353, %rd293, %rd349, %rd352;
	add.s64 	%rd354, %rd353, %rd351;
	shr.u64 	%rd355, %rd354, 32;
	and.b64  	%rd356, %rd347, 4294967295;
	add.s64 	%rd357, %rd355, %rd356;
	shl.b64 	%rd358, %rd357, 32;
	and.b64  	%rd359, %rd354, 4294967295;
	or.b64  	%rd360, %rd358, %rd359;
	setp.gt.u64 	%p38, %rd357, 4294967295;
	setp.ge.u64 	%p39, %rd360, %rd5;
	selp.b64 	%rd362, %rd5, 0, %p39;
	selp.b64 	%rd363, %rd5, %rd362, %p38;
	sub.s64 	%rd364, %rd360, %rd363;
	setp.lt.u64 	%p40, %rd364, %rd279;
	sub.s64 	%rd365, %rd5, %rd279;
	setp.ge.u64 	%p41, %rd364, %rd365;
	or.pred  	%p42, %p40, %p41;
	selp.b64 	%rd385, %rd18, %rd385, %p42;
	selp.b64 	%rd386, %rd364, %rd386, %p42;
	selp.b32 	%r87, %r5, %r87, %p42;
	selp.b32 	%r88, %r16, %r88, %p42;
	add.s32 	%r83, %r83, 1;
	setp.ne.s32 	%p43, %r83, %r28;
	@%p43 bra 	$L__BB0_10;
$L__BB0_28:
	mov.u32 	%r76, %nctaid.x;
	mov.u32 	%r77, %ntid.x;
	mad.lo.s32 	%r78, %r76, %r77, %r78;
	setp.lt.u32 	%p44, %r78, %r29;
	@%p44 bra 	$L__BB0_2;
$L__BB0_29:
	setp.eq.s32 	%p45, %r88, 0;
	@%p45 bra 	$L__BB0_31;
	ld.param.u64 	%rd370, [sieve_kernel_p1xq1_param_4];
	cvta.to.global.u64 	%rd366, %rd370;
	mul.wide.u32 	%rd367, %r1, 24;
	add.s64 	%rd368, %rd366, %rd367;
	st.global.v2.u32 	[%rd368], {%r88, %r87};
	st.global.u64 	[%rd368+8], %rd386;
	st.global.u64 	[%rd368+16], %rd385;
$L__BB0_31:
	ret;

}


// ===== COMPILED SASS (sm_100) =====

	.target	sm_100

	.elftype	@"ET_EXEC"


//--------------------- .note.nv.tkinfo           --------------------------
	.section	.note.nv.tkinfo,"",@"SHT_NOTE"
	.sectionflags	@"SHF_NOTE_NV_TKINFO"
	.tkinfo
        /*0018*/ 	.word	0x00000002
        /*0030*/ 	.string	""
        /*0030*/ 	.string	"ptxas"
        /*0030*/ 	.string	"Cuda compilation tools, release 13.0, V13.0.88"
        /*0030*/ 	.string	"Build cuda_13.0.r13.0/compiler.36424714_0"
        /*0030*/ 	.string	"-arch sm_100 -m 64 "



//--------------------- .note.nv.cuinfo           --------------------------
	.section	.note.nv.cuinfo,"",@"SHT_NOTE"
	.sectionflags	@"SHF_NOTE_NV_CUINFO"
        /*0018*/ 	.short	0x0002
        /*001a*/ 	.short	0x0064
        /*001c*/ 	.short	0x0082
	.zero		2


//--------------------- .nv.info                  --------------------------
	.section	.nv.info,"",@"SHT_CUDA_INFO"
	.align	4


	//----- nvinfo : EIATTR_REGCOUNT
	.align		4
        /*0000*/ 	.byte	0x04, 0x2f
        /*0002*/ 	.short	(.L_1 - .L_0)
	.align		4
.L_0:
        /*0004*/ 	.word	index@(sieve_kernel_p1xq1)
        /*0008*/ 	.word	0x0000002c


	//----- nvinfo : EIATTR_FRAME_SIZE
	.align		4
.L_1:
        /*000c*/ 	.byte	0x04, 0x11
        /*000e*/ 	.short	(.L_3 - .L_2)
	.align		4
.L_2:
        /*0010*/ 	.word	index@($__internal_0_$__cuda_sm20_div_u64)
        /*0014*/ 	.word	0x00000000


	//----- nvinfo : EIATTR_FRAME_SIZE
	.align		4
.L_3:
        /*0018*/ 	.byte	0x04, 0x11
        /*001a*/ 	.short	(.L_5 - .L_4)
	.align		4
.L_4:
        /*001c*/ 	.word	index@(sieve_kernel_p1xq1)
        /*0020*/ 	.word	0x00000000


	//----- nvinfo : EIATTR_MIN_STACK_SIZE
	.align		4
.L_5:
        /*0024*/ 	.byte	0x04, 0x12
        /*0026*/ 	.short	(.L_7 - .L_6)
	.align		4
.L_6:
        /*0028*/ 	.word	index@(sieve_kernel_p1xq1)
        /*002c*/ 	.word	0x00000000
.L_7:


//--------------------- .nv.compat                --------------------------
	.section	.nv.compat,"",@"SHT_CUDA_COMPAT_INFO"
	.align	4
        /*0000*/ 	.byte	0x02, 0x09, 0x00, 0x00, 0x02, 0x02, 0x01, 0x00, 0x02, 0x05, 0x05, 0x00, 0x03, 0x07, 0x01, 0x01
        /*0010*/ 	.byte	0x02, 0x03, 0x00, 0x00, 0x02, 0x06, 0x01, 0x00, 0x04, 0x0b, 0x08, 0x00, 0x09, 0x00, 0x00, 0x00
        /*0020*/ 	.byte	0x00, 0x00, 0x00, 0x00


//--------------------- .nv.info.sieve_kernel_p1xq1 --------------------------
	.section	.nv.info.sieve_kernel_p1xq1,"",@"SHT_CUDA_INFO"
	.sectionflags	@""
	.align	4


	//----- nvinfo : EIATTR_CUDA_API_VERSION
	.align		4
        /*0000*/ 	.byte	0x04, 0x37
        /*0002*/ 	.short	(.L_9 - .L_8)
.L_8:
        /*0004*/ 	.word	0x00000082


	//----- nvinfo : EIATTR_KPARAM_INFO
	.align		4
.L_9:
        /*0008*/ 	.byte	0x04, 0x17
        /*000a*/ 	.short	(.L_11 - .L_10)
.L_10:
        /*000c*/ 	.word	0x00000000
        /*0010*/ 	.short	0x0004
        /*0012*/ 	.short	0x0020
        /*0014*/ 	.byte	0x00, 0xf5, 0x21, 0x00


	//----- nvinfo : EIATTR_KPARAM_INFO
	.align		4
.L_11:
        /*0018*/ 	.byte	0x04, 0x17
        /*001a*/ 	.short	(.L_13 - .L_12)
.L_12:
        /*001c*/ 	.word	0x00000000
        /*0020*/ 	.short	0x0003
        /*0022*/ 	.short	0x0018
        /*0024*/ 	.byte	0x00, 0xf0, 0x11, 0x00


	//----- nvinfo : EIATTR_KPARAM_INFO
	.align		4
.L_13:
        /*0028*/ 	.byte	0x04, 0x17
        /*002a*/ 	.short	(.L_15 - .L_14)
.L_14:
        /*002c*/ 	.word	0x00000000
        /*0030*/ 	.short	0x0002
        /*0032*/ 	.short	0x0010
        /*0034*/ 	.byte	0x00, 0xf5, 0x21, 0x00


	//----- nvinfo : EIATTR_KPARAM_INFO
	.align		4
.L_15:
        /*0038*/ 	.byte	0x04, 0x17
        /*003a*/ 	.short	(.L_17 - .L_16)
.L_16:
        /*003c*/ 	.word	0x00000000
        /*0040*/ 	.short	0x0001
        /*0042*/ 	.short	0x0008
        /*0044*/ 	.byte	0x00, 0xf0, 0x11, 0x00


	//----- nvinfo : EIATTR_KPARAM_INFO
	.align		4
.L_17:
        /*0048*/ 	.byte	0x04, 0x17
        /*004a*/ 	.short	(.L_19 - .L_18)
.L_18:
        /*004c*/ 	.word	0x00000000
        /*0050*/ 	.short	0x0000
        /*0052*/ 	.short	0x0000
        /*0054*/ 	.byte	0x00, 0xf5, 0x21, 0x00


	//----- nvinfo : EIATTR_SPARSE_MMA_MASK
	.align		4
.L_19:
        /*0058*/ 	.byte	0x03, 0x50
        /*005a*/ 	.short	0x0000


	//----- nvinfo : EIATTR_MAXREG_COUNT
	.align		4
        /*005c*/ 	.byte	0x03, 0x1b
        /*005e*/ 	.short	0x00ff


	//----- nvinfo : EIATTR_MERCURY_ISA_VERSION
	.align		4
        /*0060*/ 	.byte	0x03, 0x5f
        /*0062*/ 	.short	0x0101


	//----- nvinfo : EIATTR_VRC_CTA_INIT_COUNT
	.align		4
        /*0064*/ 	.byte	0x02, 0x4a
	.zero		1
	.zero		1


	//----- nvinfo : EIATTR_EXIT_INSTR_OFFSETS
	.align		4
        /*0068*/ 	.byte	0x04, 0x1c
        /*006a*/ 	.short	(.L_21 - .L_20)


	//   ....[0]....
.L_20:
        /*006c*/ 	.word	0x00002360


	//   ....[1]....
        /*0070*/ 	.word	0x000023d0


	//----- nvinfo : EIATTR_CRS_STACK_SIZE
	.align		4
.L_21:
        /*0074*/ 	.byte	0x04, 0x1e
        /*0076*/ 	.short	(.L_23 - .L_22)
.L_22:
        /*0078*/ 	.word	0x00000000


	//----- nvinfo : EIATTR_CBANK_PARAM_SIZE
	.align		4
.L_23:
        /*007c*/ 	.byte	0x03, 0x19
        /*007e*/ 	.short	0x0028


	//----- nvinfo : EIATTR_PARAM_CBANK
	.align		4
        /*0080*/ 	.byte	0x04, 0x0a
        /*0082*/ 	.short	(.L_25 - .L_24)
	.align		4
.L_24:
        /*0084*/ 	.word	index@(.nv.constant0.sieve_kernel_p1xq1)
        /*0088*/ 	.short	0x0380
        /*008a*/ 	.short	0x0028


	//----- nvinfo : EIATTR_SW_WAR
	.align		4
.L_25:
        /*008c*/ 	.byte	0x04, 0x36
        /*008e*/ 	.short	(.L_27 - .L_26)
.L_26:
        /*0090*/ 	.word	0x00000008
.L_27:


//--------------------- .nv.callgraph             --------------------------
	.section	.nv.callgraph,"",@"SHT_CUDA_CALLGRAPH"
	.align	4
	.sectionentsize	8
	.align		4
        /*0000*/ 	.word	0x00000000
	.align		4
        /*0004*/ 	.word	0xffffffff
	.align		4
        /*0008*/ 	.word	0x00000000
	.align		4
        /*000c*/ 	.word	0xfffffffe
	.align		4
        /*0010*/ 	.word	0x00000000
	.align		4
        /*0014*/ 	.word	0xfffffffd
	.align		4
        /*0018*/ 	.word	0x00000000
	.align		4
        /*001c*/ 	.word	0xfffffffc


//--------------------- .text.sieve_kernel_p1xq1  --------------------------
	.section	.text.sieve_kernel_p1xq1,"ax",@progbits
	.align	128
        .global         sieve_kernel_p1xq1
        .type           sieve_kernel_p1xq1,@function
        .size           sieve_kernel_p1xq1,(.L_x_18 - sieve_kernel_p1xq1)
        .other          sieve_kernel_p1xq1,@"STO_CUDA_ENTRY STV_DEFAULT"
sieve_kernel_p1xq1:
.text.sieve_kernel_p1xq1:
[----:B------:R-:W-:Y:S01]  /*0000*/  LDC R1, c[0x0][0x37c] ;  /* 0x0000df00ff017b82 */ /* 0x000fe20000000800 */
[----:B------:R-:W0:Y:S07]  /*0010*/  S2R R3, SR_TID.X ;  /* 0x0000000000037919 */ /* 0x000e2e0000002100 */
[----:B------:R-:W0:Y:S01]  /*0020*/  S2UR UR4, SR_CTAID.X ;  /* 0x00000000000479c3 */ /* 0x000e220000002500 */
[----:B------:R-:W1:Y:S01]  /*0030*/  LDCU UR5, c[0x0][0x398] ;  /* 0x00007300ff0577ac */ /* 0x000e620008000800 */
[----:B------:R-:W-:Y:S01]  /*0040*/  BSSY.RECONVERGENT B0, `(.L_x_0) ;  /* 0x0000230000007945 */ /* 0x000fe20003800200 */
[----:B------:R-:W-:Y:S01]  /*0050*/  IMAD.MOV.U32 R24, RZ, RZ, RZ ;  /* 0x000000ffff187224 */ /* 0x000fe200078e00ff */
[----:B------:R-:W2:Y:S04]  /*0060*/  LDCU.64 UR8, c[0x0][0x358] ;  /* 0x00006b00ff0877ac */ /* 0x000ea80008000a00 */
[----:B------:R-:W0:Y:S02]  /*0070*/  LDC R0, c[0x0][0x360] ;  /* 0x0000d800ff007b82 */ /* 0x000e240000000800 */
[----:B0-----:R-:W-:-:S05]  /*0080*/  IMAD R0, R0, UR4, R3 ;  /* 0x0000000400007c24 */ /* 0x001fca000f8e0203 */
[----:B-1----:R-:W-:-:S13]  /*0090*/  ISETP.GE.U32.AND P0, PT, R0, UR5, PT ;  /* 0x0000000500007c0c */ /* 0x002fda000bf06070 */
[----:B--2---:R-:W-:Y:S05]  /*00a0*/  @P0 BRA `(.L_x_1) ;  /* 0x0000002000a40947 */ /* 0x004fea0003800000 */
[----:B------:R-:W-:Y:S02]  /*00b0*/  IMAD.MOV.U32 R2, RZ, RZ, R0 ;  /* 0x000000ffff027224 */ /* 0x000fe400078e0000 */
[----:B------:R-:W-:-:S07]  /*00c0*/  IMAD.MOV.U32 R24, RZ, RZ, RZ ;  /* 0x000000ffff187224 */ /* 0x000fce00078e00ff */
.L_x_16:
[----:B------:R-:W0:Y:S02]  /*00d0*/  LDC.64 R6, c[0x0][0x390] ;  /* 0x0000e400ff067b82 */ /* 0x000e240000000a00 */
[----:B0-----:R-:W-:-:S05]  /*00e0*/  IMAD.WIDE.U32 R6, R2, 0x4, R6 ;  /* 0x0000000402067825 */ /* 0x001fca00078e0006 */
[----:B------:R-:W2:Y:S01]  /*00f0*/  LDG.E R4, desc[UR8][R6.64] ;  /* 0x0000000806047981 */ /* 0x000ea2000c1e1900 */
[----:B------:R-:W-:Y:S01]  /*0100*/  BSSY.RECONVERGENT B1, `(.L_x_2) ;  /* 0x0000046000017945 */ /* 0x000fe20003800200 */
[----:B--2---:R-:W-:-:S04]  /*0110*/  IMAD.WIDE.U32 R18, R4, R4, RZ ;  /* 0x0000000404127225 */ /* 0x004fc800078e00ff */
[----:B------:R-:W-:Y:S01]  /*0120*/  VIADD R3, R18, 0x2 ;  /* 0x0000000212037836 */ /* 0x000fe20000000000 */
[----:B------:R-:W-:-:S03]  /*0130*/  ISETP.NE.U32.AND P0, PT, R19, RZ, PT ;  /* 0x000000ff1300720c */ /* 0x000fc60003f05070 */
[C---:B------:R-:W-:Y:S01]  /*0140*/  IMAD R8, R18.reuse, R3, 0x2 ;  /* 0x0000000212087424 */ /* 0x040fe200078e0203 */
[----:B------:R-:W-:-:S03]  /*0150*/  SEL R9, R18, R19, !P0 ;  /* 0x0000001312097207 */ /* 0x000fc60004000000 */
[----:B------:R-:W-:-:S03]  /*0160*/  IMAD R3, R3, R8, RZ ;  /* 0x0000000803037224 */ /* 0x000fc600078e02ff */
[----:B------:R-:W0:Y:S01]  /*0170*/  FLO.U32 R9, R9 ;  /* 0x0000000900097300 */ /* 0x000e2200000e0000 */
[----:B------:R-:W-:-:S04]  /*0180*/  IMAD R8, R18, R3, 0x2 ;  /* 0x0000000212087424 */ /* 0x000fc800078e0203 */
[----:B------:R-:W-:Y:S01]  /*0190*/  IMAD R3, R3, R8, RZ ;  /* 0x0000000803037224 */ /* 0x000fe200078e02ff */
[C---:B0-----:R-:W-:Y:S02]  /*01a0*/  IADD3 R10, PT, PT, -R9.reuse, 0x1f, RZ ;  /* 0x0000001f090a7810 */ /* 0x041fe40007ffe1ff */
[----:B------:R-:W-:-:S03]  /*01b0*/  IADD3 R5, PT, PT, -R9, 0x3f, RZ ;  /* 0x0000003f09057810 */ /* 0x000fc60007ffe1ff */
[----:B------:R-:W-:Y:S02]  /*01c0*/  @P0 IMAD.MOV R5, RZ, RZ, R10 ;  /* 0x000000ffff050224 */ /* 0x000fe400078e020a */
[----:B------:R-:W-:-:S03]  /*01d0*/  IMAD R10, R18, R3, 0x2 ;  /* 0x00000002120a7424 */ /* 0x000fc600078e0203 */
[----:B------:R-:W-:Y:S01]  /*01e0*/  LOP3.LUT P0, R16, R5, 0x3, RZ, 0xc0, !PT ;  /* 0x0000000305107812 */ /* 0x000fe2000780c0ff */
[----:B------:R-:W-:Y:S01]  /*01f0*/  IMAD R3, R3, R10, RZ ;  /* 0x0000000a03037224 */ /* 0x000fe200078e02ff */
[CC--:B------:R-:W-:Y:S02]  /*0200*/  SHF.L.U32 R8, R18.reuse, R5.reuse, RZ ;  /* 0x0000000512087219 */ /* 0x0c0fe400000006ff */
[C---:B------:R-:W-:Y:S01]  /*0210*/  SHF.L.U64.HI R9, R18.reuse, R5, R19 ;  /* 0x0000000512097219 */ /* 0x040fe20000010213 */
[----:B------:R-:W-:Y:S01]  /*0220*/  IMAD R10, R18, R3, 0x2 ;  /* 0x00000002120a7424 */ /* 0x000fe200078e0203 */
[----:B------:R-:W-:-:S03]  /*0230*/  IADD3 R12, P1, PT, RZ, -R8, RZ ;  /* 0x80000008ff0c7210 */ /* 0x000fc60007f3e0ff */
[----:B------:R-:W-:Y:S02]  /*0240*/  IMAD R3, R3, R10, RZ ;  /* 0x0000000a03037224 */ /* 0x000fe400078e02ff */
[----:B------:R-:W-:Y:S02]  /*0250*/  IMAD.MOV.U32 R10, RZ, RZ, 0x40 ;  /* 0x00000040ff0a7424 */ /* 0x000fe400078e00ff */
[----:B------:R-:W-:Y:S01]  /*0260*/  IMAD.X R11, RZ, RZ, ~R9, P1 ;  /* 0x000000ffff0b7224 */ /* 0x000fe200008e0e09 */
[----:B------:R-:W-:Y:S06]  /*0270*/  @!P0 BRA `(.L_x_3) ;  /* 0x0000000000b88947 */ /* 0x000fec0003800000 */
[--C-:B------:R-:W-:Y:S01]  /*0280*/  SHF.R.S32.HI R13, RZ, 0x1f, R11.reuse ;  /* 0x0000001fff0d7819 */ /* 0x100fe2000001140b */
[----:B------:R-:W-:Y:S01]  /*0290*/  IMAD.MOV.U32 R10, RZ, RZ, 0x41 ;  /* 0x00000041ff0a7424 */ /* 0x000fe200078e00ff */
[--C-:B------:R-:W-:Y:S02]  /*02a0*/  SHF.R.S32.HI R14, RZ, 0x1f, R11.reuse ;  /* 0x0000001fff0e7819 */ /* 0x100fe4000001140b */
[----:B------:R-:W-:Y:S02]  /*02b0*/  LOP3.LUT R13, R13, R8, RZ, 0xc0, !PT ;  /* 0x000000080d0d7212 */ /* 0x000fe400078ec0ff */
[----:B------:R-:W-:Y:S02]  /*02c0*/  SHF.L.U64.HI R15, R12, 0x1, R11 ;  /* 0x000000010c0f7819 */ /* 0x000fe4000001020b */
[----:B------:R-:W-:Y:S02]  /*02d0*/  LOP3.LUT R14, R14, R9, RZ, 0xc0, !PT ;  /* 0x000000090e0e7212 */ /* 0x000fe400078ec0ff */
[----:B------:R-:W-:-:S02]  /*02e0*/  LEA R11, P0, R12, -R13, 0x1 ;  /* 0x8000000d0c0b7211 */ /* 0x000fc400078008ff */
[----:B------:R-:W-:-:S03]  /*02f0*/  ISETP.NE.AND P1, PT, R16, 0x1, PT ;  /* 0x000000011000780c */ /* 0x000fc60003f25270 */
[----:B------:R-:W-:Y:S01]  /*0300*/  IMAD.X R14, R15, 0x1, ~R14, P0 ;  /* 0x000000010f0e7824 */ /* 0x000fe200000e0e0e */
[----:B------:R-:W-:-:S04]  /*0310*/  ISETP.GE.U32.AND P0, PT, R11, R8, PT ;  /* 0x000000080b00720c */ /* 0x000fc80003f06070 */
[----:B------:R-:W-:-:S04]  /*0320*/  ISETP.GE.U32.AND.EX P0, PT, R14, R9, PT, P0 ;  /* 0x000000090e00720c */ /* 0x000fc80003f06100 */
[----:B------:R-:W-:-:S04]  /*0330*/  SEL R12, R8, RZ, P0 ;  /* 0x000000ff080c7207 */ /* 0x000fc80000000000 */
[----:B------:R-:W-:Y:S02]  /*0340*/  IADD3 R12, P2, PT, -R12, R11, RZ ;  /* 0x0000000b0c0c7210 */ /* 0x000fe40007f5e1ff */
[----:B------:R-:W-:-:S05]  /*0350*/  SEL R11, R9, RZ, P0 ;  /* 0x000000ff090b7207 */ /* 0x000fca0000000000 */
[----:B------:R-:W-:Y:S01]  /*0360*/  IMAD.X R11, R14, 0x1, ~R11, P2 ;  /* 0x000000010e0b7824 */ /* 0x000fe200010e0e0b */
[----:B------:R-:W-:Y:S06]  /*0370*/  @!P1 BRA `(.L_x_3) ;  /* 0x0000000000789947 */ /* 0x000fec0003800000 */
[--C-:B------:R-:W-:Y:S02]  /*0380*/  SHF.R.S32.HI R13, RZ, 0x1f, R11.reuse ;  /* 0x0000001fff0d7819 */ /* 0x100fe4000001140b */
[--C-:B------:R-:W-:Y:S02]  /*0390*/  SHF.R.S32.HI R10, RZ, 0x1f, R11.reuse ;  /* 0x0000001fff0a7819 */ /* 0x100fe4000001140b */
[----:B------:R-:W-:Y:S02]  /*03a0*/  LOP3.LUT R13, R13, R8, RZ, 0xc0, !PT ;  /* 0x000000080d0d7212 */ /* 0x000fe400078ec0ff */
[----:B------:R-:W-:Y:S02]  /*03b0*/  SHF.L.U64.HI R11, R12, 0x1, R11 ;  /* 0x000000010c0b7819 */ /* 0x000fe4000001020b */
[----:B------:R-:W-:Y:S02]  /*03c0*/  LOP3.LUT R10, R10, R9, RZ, 0xc0, !PT ;  /* 0x000000090a0a7212 */ /* 0x000fe400078ec0ff */
[----:B------:R-:W-:-:S02]  /*03d0*/  LEA R13, P0, R12, -R13, 0x1 ;  /* 0x8000000d0c0d7211 */ /* 0x000fc400078008ff */
[----:B------:R-:W-:-:S03]  /*03e0*/  ISETP.NE.AND P1, PT, R16, 0x2, PT ;  /* 0x000000021000780c */ /* 0x000fc60003f25270 */
[----:B------:R-:W-:Y:S01]  /*03f0*/  IMAD.X R14, R11, 0x1, ~R10, P0 ;  /* 0x000000010b0e7824 */ /* 0x000fe200000e0e0a */
[----:B------:R-:W-:Y:S01]  /*0400*/  ISETP.GE.U32.AND P0, PT, R13, R8, PT ;  /* 0x000000080d00720c */ /* 0x000fe20003f06070 */
[----:B------:R-:W-:-:S03]  /*0410*/  IMAD.MOV.U32 R10, RZ, RZ, 0x42 ;  /* 0x00000042ff0a7424 */ /* 0x000fc600078e00ff */
[----:B------:R-:W-:-:S04]  /*0420*/  ISETP.GE.U32.AND.EX P0, PT, R14, R9, PT, P0 ;  /* 0x000000090e00720c */ /* 0x000fc80003f06100 */
[----:B------:R-:W-:Y:S02]  /*0430*/  SEL R12, R8, RZ, P0 ;  /* 0x000000ff080c7207 */ /* 0x000fe40000000000 */
[----:B------:R-:W-:Y:S02]  /*0440*/  SEL R11, R9, RZ, P0 ;  /* 0x000000ff090b7207 */ /* 0x000fe40000000000 */
[----:B------:R-:W-:-:S05]  /*0450*/  IADD3 R12, P2, PT, -R12, R13, RZ ;  /* 0x0000000d0c0c7210 */ /* 0x000fca0007f5e1ff */
[----:B------:R-:W-:Y:S01]  /*0460*/  IMAD.X R11, R14, 0x1, ~R11, P2 ;  /* 0x000000010e0b7824 */ /* 0x000fe200010e0e0b */
[----:B------:R-:W-:Y:S07]  /*0470*/  @!P1 BRA `(.L_x_3) ;  /* 0x0000000000389947 */ /* 0x000fee0003800000 */
[--C-:B------:R-:W-:Y:S02]  /*0480*/  SHF.R.S32.HI R13, RZ, 0x1f, R11.reuse ;  /* 0x0000001fff0d7819 */ /* 0x100fe4000001140b */
[--C-:B------:R-:W-:Y:S02]  /*0490*/  SHF.R.S32.HI R10, RZ, 0x1f, R11.reuse ;  /* 0x0000001fff0a7819 */ /* 0x100fe4000001140b */
[----:B------:R-:W-:Y:S02]  /*04a0*/  LOP3.LUT R13, R13, R8, RZ, 0xc0, !PT ;  /* 0x000000080d0d7212 */ /* 0x000fe400078ec0ff */
[----:B------:R-:W-:Y:S02]  /*04b0*/  SHF.L.U64.HI R11, R12, 0x1, R11 ;  /* 0x000000010c0b7819 */ /* 0x000fe4000001020b */
[----:B------:R-:W-:Y:S02]  /*04c0*/  LOP3.LUT R10, R10, R9, RZ, 0xc0, !PT ;  /* 0x000000090a0a7212 */ /* 0x000fe400078ec0ff */
[----:B------:R-:W-:-:S05]  /*04d0*/  LEA R13, P0, R12, -R13, 0x1 ;  /* 0x8000000d0c0d7211 */ /* 0x000fca00078008ff */
[----:B------:R-:W-:Y:S01]  /*04e0*/  IMAD.X R14, R11, 0x1, ~R10, P0 ;  /* 0x000000010b0e7824 */ /* 0x000fe200000e0e0a */
[----:B------:R-:W-:Y:S01]  /*04f0*/  ISETP.GE.U32.AND P0, PT, R13, R8, PT ;  /* 0x000000080d00720c */ /* 0x000fe20003f06070 */
[----:B------:R-:W-:-:S03]  /*0500*/  IMAD.MOV.U32 R10, RZ, RZ, 0x43 ;  /* 0x00000043ff0a7424 */ /* 0x000fc600078e00ff */
[----:B------:R-:W-:-:S04]  /*0510*/  ISETP.GE.U32.AND.EX P0, PT, R14, R9, PT, P0 ;  /* 0x000000090e00720c */ /* 0x000fc80003f06100 */
[----:B------:R-:W-:Y:S02]  /*0520*/  SEL R12, R8, RZ, P0 ;  /* 0x000000ff080c7207 */ /* 0x000fe40000000000 */
[----:B------:R-:W-:Y:S02]  /*0530*/  SEL R11, R9, RZ, P0 ;  /* 0x000000ff090b7207 */ /* 0x000fe40000000000 */
[----:B------:R-:W-:-:S05]  /*0540*/  IADD3 R12, P1, PT, -R12, R13, RZ ;  /* 0x0000000d0c0c7210 */ /* 0x000fca0007f3e1ff */
[----:B------:R-:W-:-:S08]  /*0550*/  IMAD.X R11, R14, 0x1, ~R11, P1 ;  /* 0x000000010e0b7824 */ /* 0x000fd000008e0e0b */
.L_x_3:
[----:B------:R-:W-:Y:S05]  /*0560*/  BSYNC.RECONVERGENT B1 ;  /* 0x0000000000017941 */ /* 0x000fea0003800200 */
.L_x_2:
[----:B------:R-:W-:Y:S01]  /*0570*/  BSSY.RECONVERGENT B1, `(.L_x_4) ;  /* 0x0000039000017945 */ /* 0x000fe20003800200 */
[----:B------:R-:W-:-:S07]  /*0580*/  IMAD.IADD R10, R10, 0x1, -R5 ;  /* 0x000000010a0a7824 */ /* 0x000fce00078e0a05 */
.L_x_5:
[--C-:B------:R-:W-:Y:S01]  /*0590*/  SHF.R.S32.HI R13, RZ, 0x1f, R11.reuse ;  /* 0x0000001fff0d7819 */ /* 0x100fe2000001140b */
[----:B------:R-:W-:Y:S01]  /*05a0*/  VIADD R10, R10, 0x4 ;  /* 0x000000040a0a7836 */ /* 0x000fe20000000000 */
        /* <DEDUP_REMOVED lines=9> */
[----:B------:R-:W-:Y:S02]  /*0640*/  SEL R12, R8, RZ, P0 ;  /* 0x000000ff080c7207 */ /* 0x000fe40000000000 */
[----:B------:R-:W-:Y:S02]  /*0650*/  SEL R13, R9, RZ, P0 ;  /* 0x000000ff090d7207 */ /* 0x000fe40000000000 */
[----:B------:R-:W-:-:S05]  /*0660*/  IADD3 R12, P0, PT, -R12, R11, RZ ;  /* 0x0000000b0c0c7210 */ /* 0x000fca0007f1e1ff */
[----:B------:R-:W-:-:S05]  /*0670*/  IMAD.X R13, R14, 0x1, ~R13, P0 ;  /* 0x000000010e0d7824 */ /* 0x000fca00000e0e0d */
[--C-:B------:R-:W-:Y:S02]  /*0680*/  SHF.R.S32.HI R11, RZ, 0x1f, R13.reuse ;  /* 0x0000001fff0b7819 */ /* 0x100fe4000001140d */
[--C-:B------:R-:W-:Y:S02]  /*0690*/  SHF.R.S32.HI R14, RZ, 0x1f, R13.reuse ;  /* 0x0000001fff0e7819 */ /* 0x100fe4000001140d */
[----:B------:R-:W-:Y:S02]  /*06a0*/  LOP3.LUT R11, R11, R8, RZ, 0xc0, !PT ;  /* 0x000000080b0b7212 */ /* 0x000fe400078ec0ff */
[----:B------:R-:W-:Y:S02]  /*06b0*/  SHF.L.U64.HI R13, R12, 0x1, R13 ;  /* 0x000000010c0d7819 */ /* 0x000fe4000001020d */
[----:B------:R-:W-:Y:S02]  /*06c0*/  LOP3.LUT R14, R14, R9, RZ, 0xc0, !PT ;  /* 0x000000090e0e7212 */ /* 0x000fe400078ec0ff */
[----:B------:R-:W-:-:S05]  /*06d0*/  LEA R11, P0, R12, -R11, 0x1 ;  /* 0x8000000b0c0b7211 */ /* 0x000fca00078008ff */
        /* <DEDUP_REMOVED lines=29> */
[----:B------:R-:W-:-:S04]  /*08b0*/  SEL R12, R8, RZ, P0 ;  /* 0x000000ff080c7207 */ /* 0x000fc80000000000 */
[----:B------:R-:W-:Y:S02]  /*08c0*/  IADD3 R12, P2, PT, -R12, R11, RZ ;  /* 0x0000000b0c0c7210 */ /* 0x000fe40007f5e1ff */
[----:B------:R-:W-:-:S04]  /*08d0*/  SEL R11, R9, RZ, P0 ;  /* 0x000000ff090b7207 */ /* 0x000fc80000000000 */
[----:B------:R-:W-:Y:S01]  /*08e0*/  IADD3.X R11, PT, PT, ~R11, R14, RZ, P2, !PT ;  /* 0x0000000e0b0b7210 */ /* 0x000fe200017fe5ff */
[----:B------:R-:W-:Y:S06]  /*08f0*/  @P1 BRA `(.L_x_5) ;  /* 0xfffffffc00241947 */ /* 0x000fec000383ffff */
[----:B------:R-:W-:Y:S05]  /*0900*/  BSYNC.RECONVERGENT B1 ;  /* 0x0000000000017941 */ /* 0x000fea0003800200 */
.L_x_4:
[----:B------:R-:W0:Y:S02]  /*0910*/  LDCU UR4, c[0x0][0x388] ;  /* 0x00007100ff0477ac */ /* 0x000e240008000800 */
[----:B0-----:R-:W-:-:S09]  /*0920*/  UISETP.NE.AND UP0, UPT, UR4, URZ, UPT ;  /* 0x000000ff0400728c */ /* 0x001fd2000bf05270 */
[----:B------:R-:W-:Y:S05]  /*0930*/  BRA.U !UP0, `(.L_x_6) ;  /* 0x0000001908687547 */ /* 0x000fea000b800000 */
[----:B------:R-:W0:Y:S01]  /*0940*/  LDC.64 R20, c[0x0][0x380] ;  /* 0x0000e000ff147b82 */ /* 0x000e220000000a00 */
[----:B------:R-:W-:-:S06]  /*0950*/  IMAD.WIDE.U32 R6, R2, 0x4, R6 ;  /* 0x0000000402067825 */ /* 0x000fcc00078e0006 */
[----:B------:R-:W2:Y:S01]  /*0960*/  LDG.E.64 R6, desc[UR8][R6.64+0x10000] ;  /* 0x0100000806067981 */ /* 0x000ea2000c1e1b00 */
[----:B0-----:R-:W-:-:S06]  /*0970*/  IMAD.WIDE.U32 R20, R2, 0x8, R20 ;  /* 0x0000000802147825 */ /* 0x001fcc00078e0014 */
[----:B------:R-:W2:Y:S01]  /*0980*/  LDG.E.64 R20, desc[UR8][R20.64+0x2000] ;  /* 0x0020000814147981 */ /* 0x000ea2000c1e1b00 */
[-CC-:B------:R-:W-:Y:S01]  /*0990*/  SHF.R.U64 R13, R12, R5.reuse, R11.reuse ;  /* 0x000000050c0d7219 */ /* 0x180fe2000000120b */
[----:B------:R-:W-:Y:S01]  /*09a0*/  UMOV UR4, URZ ;  /* 0x000000ff00047c82 */ /* 0x000fe20008000000 */
[----:B------:R-:W-:-:S03]  /*09b0*/  SHF.R.U32.HI R15, RZ, R5, R11 ;  /* 0x00000005ff0f7219 */ /* 0x000fc6000001160b */
[----:B------:R-:W-:-:S04]  /*09c0*/  IMAD.WIDE.U32 R8, R13, R13, RZ ;  /* 0x0000000d0d087225 */ /* 0x000fc800078e00ff */
[----:B------:R-:W-:Y:S02]  /*09d0*/  VIADD R10, R9, UR4 ;  /* 0x00000004090a7c36 */ /* 0x000fe40008000000 */
[----:B------:R-:W-:Y:S02]  /*09e0*/  IMAD.MOV.U32 R11, RZ, RZ, RZ ;  /* 0x000000ffff0b7224 */ /* 0x000fe400078e00ff */
[----:B------:R-:W-:Y:S02]  /*09f0*/  IMAD R5, R3, R8, RZ ;  /* 0x0000000803057224 */ /* 0x000fe400078e02ff */
[----:B------:R-:W-:Y:S02]  /*0a00*/  IMAD.MOV.U32 R9, RZ, RZ, RZ ;  /* 0x000000ffff097224 */ /* 0x000fe400078e00ff */
[----:B------:R-:W-:-:S04]  /*0a10*/  IMAD.WIDE.U32 R10, R13, R15, R10 ;  /* 0x0000000f0d0a7225 */ /* 0x000fc800078e000a */
[----:B------:R-:W-:Y:S01]  /*0a20*/  IMAD.HI.U32 R12, R18, R5, R8 ;  /* 0x00000005120c7227 */ /* 0x000fe200078e0008 */
[----:B------:R-:W-:-:S03]  /*0a30*/  UMOV UR5, URZ ;  /* 0x000000ff00057c82 */ /* 0x000fc60008000000 */
[----:B------:R-:W-:-:S04]  /*0a40*/  IMAD.MOV.U32 R8, RZ, RZ, R10 ;  /* 0x000000ffff087224 */ /* 0x000fc800078e000a */
[----:B------:R-:W-:-:S04]  /*0a50*/  IMAD.WIDE.U32 R8, R19, R5, R8 ;  /* 0x0000000513087225 */ /* 0x000fc800078e0008 */
[----:B------:R-:W-:Y:S01]  /*0a60*/  VIADD R5, R12, UR5 ;  /* 0x000000050c057c36 */ /* 0x000fe20008000000 */
[----:B------:R-:W-:Y:S01]  /*0a70*/  UMOV UR6, URZ ;  /* 0x000000ff00067c82 */ /* 0x000fe20008000000 */
[----:B------:R-:W-:-:S03]  /*0a80*/  VIADD R11, R11, UR4 ;  /* 0x000000040b0b7c36 */ /* 0x000fc60008000000 */
[----:B------:R-:W-:-:S04]  /*0a90*/  IADD3 R10, P0, PT, R5, R8, RZ ;  /* 0x00000008050a7210 */ /* 0x000fc80007f1e0ff */
[----:B------:R-:W-:-:S04]  /*0aa0*/  IADD3.X R8, PT, PT, R9, UR6, RZ, P0, !PT ;  /* 0x0000000609087c10 */ /* 0x000fc800087fe4ff */
[----:B------:R-:W-:Y:S01]  /*0ab0*/  IADD3 R8, P0, PT, R8, R11, RZ ;  /* 0x0000000b08087210 */ /* 0x000fe20007f1e0ff */
[----:B------:R-:W-:Y:S02]  /*0ac0*/  IMAD.MOV.U32 R11, RZ, RZ, RZ ;  /* 0x000000ffff0b7224 */ /* 0x000fe400078e00ff */
[----:B------:R-:W-:Y:S02]  /*0ad0*/  IMAD.MOV.U32 R9, RZ, RZ, RZ ;  /* 0x000000ffff097224 */ /* 0x000fe400078e00ff */
[----:B------:R-:W-:-:S04]  /*0ae0*/  IMAD.WIDE.U32 R10, R13, R15, R10 ;  /* 0x0000000f0d0a7225 */ /* 0x000fc800078e000a */
[----:B------:R-:W-:-:S04]  /*0af0*/  IMAD.WIDE.U32 R8, R15, R15, R8 ;  /* 0x0000000f0f087225 */ /* 0x000fc800078e0008 */
[----:B------:R-:W-:Y:S02]  /*0b00*/  VIADD R13, R11, UR4 ;  /* 0x000000040b0d7c36 */ /* 0x000fe40008000000 */
[----:B------:R-:W-:Y:S02]  /*0b10*/  IMAD R5, R3, R10, RZ ;  /* 0x0000000a03057224 */ /* 0x000fe400078e02ff */
[----:B------:R-:W-:Y:S01]  /*0b20*/  IMAD.MOV.U32 R11, RZ, RZ, RZ ;  /* 0x000000ffff0b7224 */ /* 0x000fe200078e00ff */
[----:B------:R-:W-:Y:S01]  /*0b30*/  IADD3 R12, P1, PT, R13, R8, RZ ;  /* 0x000000080d0c7210 */ /* 0x000fe20007f3e0ff */
[----:B------:R-:W-:Y:S02]  /*0b40*/  IMAD.MOV.U32 R13, RZ, RZ, RZ ;  /* 0x000000ffff0d7224 */ /* 0x000fe400078e00ff */
[----:B------:R-:W-:-:S04]  /*0b50*/  IMAD.HI.U32 R8, R18, R5, R10 ;  /* 0x0000000512087227 */ /* 0x000fc800078e000a */
[----:B------:R-:W-:-:S04]  /*0b60*/  IMAD.WIDE.U32 R10, R19, R5, R12 ;  /* 0x00000005130a7225 */ /* 0x000fc800078e000c */
[----:B------:R-:W-:Y:S02]  /*0b70*/  VIADD R5, R8, UR5 ;  /* 0x0000000508057c36 */ /* 0x000fe40008000000 */
[----:B------:R-:W-:-:S03]  /*0b80*/  IMAD.X R13, RZ, RZ, RZ, P0 ;  /* 0x000000ffff0d7224 */ /* 0x000fc600000e06ff */
[----:B------:R-:W-:Y:S02]  /*0b90*/  IADD3 R8, P0, PT, R5, R10, RZ ;  /* 0x0000000a05087210 */ /* 0x000fe40007f1e0ff */
[----:B------:R-:W-:Y:S02]  /*0ba0*/  IADD3.X R10, PT, PT, R13, UR4, R9, !PT, P1 ;  /* 0x000000040d0a7c10 */ /* 0x000fe4000ffe2409 */
[----:B------:R-:W-:Y:S02]  /*0bb0*/  IADD3.X R5, PT, PT, R11, UR6, RZ, P0, !PT ;  /* 0x000000060b057c10 */ /* 0x000fe400087fe4ff */
[----:B------:R-:W-:Y:S02]  /*0bc0*/  ISETP.GE.U32.AND P1, PT, R8, R18, PT ;  /* 0x000000120800720c */ /* 0x000fe40003f26070 */
[----:B------:R-:W-:-:S04]  /*0bd0*/  IADD3 R5, P2, PT, R5, R10, RZ ;  /* 0x0000000a05057210 */ /* 0x000fc80007f5e0ff */
[C---:B------:R-:W-:Y:S01]  /*0be0*/  ISETP.GT.U32.AND P0, PT, R5.reuse, -0x1, PT ;  /* 0xffffffff0500780c */ /* 0x040fe20003f04070 */
[----:B------:R-:W-:Y:S01]  /*0bf0*/  IMAD.X R9, RZ, RZ, RZ, P2 ;  /* 0x000000ffff097224 */ /* 0x000fe200010e06ff */
[----:B------:R-:W-:-:S04]  /*0c00*/  ISETP.GE.U32.AND.EX P1, PT, R5, R19, PT, P1 ;  /* 0x000000130500720c */ /* 0x000fc80003f26110 */
[----:B------:R-:W-:Y:S02]  /*0c10*/  ISETP.GT.U32.AND.EX P0, PT, R9, RZ, PT, P0 ;  /* 0x000000ff0900720c */ /* 0x000fe40003f04100 */
[----:B------:R-:W-:-:S04]  /*0c20*/  SEL R13, R18, RZ, P1 ;  /* 0x000000ff120d7207 */ /* 0x000fc80000800000 */
[----:B------:R-:W-:Y:S02]  /*0c30*/  SEL R13, R18, R13, P0 ;  /* 0x0000000d120d7207 */ /* 0x000fe40000000000 */
[----:B------:R-:W-:Y:S02]  /*0c40*/  SEL R15, R19, RZ, P1 ;  /* 0x000000ff130f7207 */ /* 0x000fe40000800000 */
[----:B------:R-:W-:Y:S02]  /*0c50*/  IADD3 R13, P2, PT, -R13, R8, RZ ;  /* 0x000000080d0d7210 */ /* 0x000fe40007f5e1ff */
[----:B------:R-:W-:-:S03]  /*0c60*/  SEL R15, R19, R15, P0 ;  /* 0x0000000f130f7207 */ /* 0x000fc60000000000 */
[----:B------:R-:W-:-:S04]  /*0c70*/  IMAD.WIDE.U32 R8, R13, R13, RZ ;  /* 0x0000000d0d087225 */ /* 0x000fc800078e00ff */
[----:B------:R-:W-:Y:S02]  /*0c80*/  VIADD R10, R9, UR4 ;  /* 0x00000004090a7c36 */ /* 0x000fe40008000000 */
[----:B------:R-:W-:Y:S02]  /*0c90*/  IMAD.X R15, R5, 0x1, ~R15, P2 ;  /* 0x00000001050f7824 */ /* 0x000fe400010e0e0f */
[----:B------:R-:W-:Y:S02]  /*0ca0*/  IMAD.MOV.U32 R11, RZ, RZ, RZ ;  /* 0x000000ffff0b7224 */ /* 0x000fe400078e00ff */
[----:B------:R-:W-:Y:S02]  /*0cb0*/  IMAD R5, R3, R8, RZ ;  /* 0x0000000803057224 */ /* 0x000fe400078e02ff */
[----:B------:R-:W-:Y:S02]  /*0cc0*/  IMAD.MOV.U32 R9, RZ, RZ, RZ ;  /* 0x000000ffff097224 */ /* 0x000fe400078e00ff */
[----:B------:R-:W-:-:S04]  /*0cd0*/  IMAD.WIDE.U32 R10, R13, R15, R10 ;  /* 0x0000000f0d0a7225 */ /* 0x000fc800078e000a */
[----:B------:R-:W-:-:S04]  /*0ce0*/  IMAD.HI.U32 R12, R18, R5, R8 ;  /* 0x00000005120c7227 */ /* 0x000fc800078e0008 */
[----:B------:R-:W-:-:S04]  /*0cf0*/  IMAD.MOV.U32 R8, RZ, RZ, R10 ;  /* 0x000000ffff087224 */ /* 0x000fc800078e000a */
[----:B------:R-:W-:-:S04]  /*0d00*/  IMAD.WIDE.U32 R8, R19, R5, R8 ;  /* 0x0000000513087225 */ /* 0x000fc800078e0008 */
[----:B------:R-:W-:Y:S02]  /*0d10*/  VIADD R5, R12, UR5 ;  /* 0x000000050c057c36 */ /* 0x000fe40008000000 */
[----:B------:R-:W-:-:S03]  /*0d20*/  VIADD R11, R11, UR4 ;  /* 0x000000040b0b7c36 */ /* 0x000fc60008000000 */
[----:B------:R-:W-:-:S04]  /*0d30*/  IADD3 R10, P0, PT, R5, R8, RZ ;  /* 0x00000008050a7210 */ /* 0x000fc80007f1e0ff */
[----:B------:R-:W-:-:S04]  /*0d40*/  IADD3.X R8, PT, PT, R9, UR6, RZ, P0, !PT ;  /* 0x0000000609087c10 */ /* 0x000fc800087fe4ff */
[----:B------:R-:W-:Y:S01]  /*0d50*/  IADD3 R8, P0, PT, R8, R11, RZ ;  /* 0x0000000b08087210 */ /* 0x000fe20007f1e0ff */
[----:B------:R-:W-:Y:S02]  /*0d60*/  HFMA2 R11, -RZ, RZ, 0, 0 ;  /* 0x00000000ff0b7431 */ /* 0x000fe400000001ff */
        /* <DEDUP_REMOVED lines=59> */
[----:B------:R-:W-:Y:S02]  /*1120*/  IADD3.X R5, PT, PT, RZ, RZ, RZ, P2, !PT ;  /* 0x000000ffff057210 */ /* 0x000fe400017fe4ff */
[----:B------:R-:W-:Y:S02]  /*1130*/  ISETP.GT.U32.AND P1, PT, R10, -0x1, PT ;  /* 0xffffffff0a00780c */ /* 0x000fe40003f24070 */
[----:B--2---:R-:W-:Y:S02]  /*1140*/  ISETP.GE.U32.AND P2, PT, R6, R20, PT ;  /* 0x000000140600720c */ /* 0x004fe40003f46070 */
[----:B------:R-:W-:Y:S02]  /*1150*/  ISETP.GE.U32.AND.EX P0, PT, R10, R19, PT, P0 ;  /* 0x000000130a00720c */ /* 0x000fe40003f06100 */
[----:B------:R-:W-:Y:S02]  /*1160*/  ISETP.GT.U32.AND.EX P1, PT, R5, RZ, PT, P1 ;  /* 0x000000ff0500720c */ /* 0x000fe40003f24110 */
[----:B------:R-:W-:-:S02]  /*1170*/  ISETP.GE.U32.AND.EX P2, PT, R7, R21, PT, P2 ;  /* 0x000000150700720c */ /* 0x000fc40003f46120 */
[C---:B------:R-:W-:Y:S02]  /*1180*/  SEL R5, R18.reuse, RZ, P0 ;  /* 0x000000ff12057207 */ /* 0x040fe40000000000 */
[C---:B------:R-:W-:Y:S02]  /*1190*/  SEL R9, R18.reuse, RZ, !P2 ;  /* 0x000000ff12097207 */ /* 0x040fe40005000000 */
[----:B------:R-:W-:Y:S02]  /*11a0*/  SEL R5, R18, R5, P1 ;  /* 0x0000000512057207 */ /* 0x000fe40000800000 */
[C---:B------:R-:W-:Y:S02]  /*11b0*/  SEL R13, R19.reuse, RZ, P0 ;  /* 0x000000ff130d7207 */ /* 0x040fe40000000000 */
[----:B------:R-:W-:Y:S02]  /*11c0*/  SEL R11, R19, RZ, !P2 ;  /* 0x000000ff130b7207 */ /* 0x000fe40005000000 */
[----:B------:R-:W-:-:S02]  /*11d0*/  IADD3 R6, P2, P3, R9, R6, -R20 ;  /* 0x0000000609067210 */ /* 0x000fc40007b5e814 */
[----:B------:R-:W-:Y:S02]  /*11e0*/  IADD3 R5, P0, PT, -R5, R8, RZ ;  /* 0x0000000805057210 */ /* 0x000fe40007f1e1ff */
[----:B------:R-:W-:Y:S01]  /*11f0*/  SEL R9, R19, R13, P1 ;  /* 0x0000000d13097207 */ /* 0x000fe20000800000 */
[----:B------:R-:W-:Y:S01]  /*1200*/  IMAD.MOV.U32 R8, RZ, RZ, RZ ;  /* 0x000000ffff087224 */ /* 0x000fe200078e00ff */
[----:B------:R-:W-:-:S03]  /*1210*/  IADD3.X R7, PT, PT, R11, R7, ~R21, P2, P3 ;  /* 0x000000070b077210 */ /* 0x000fc600017e6c15 */
[----:B------:R-:W-:-:S07]  /*1220*/  IMAD.X R9, R10, 0x1, ~R9, P0 ;  /* 0x000000010a097824 */ /* 0x000fce00000e0e09 */
.L_x_15:
[----:B------:R-:W0:Y:S02]  /*1230*/  LDC.64 R12, c[0x0][0x380] ;  /* 0x0000e000ff0c7b82 */ /* 0x000e240000000a00 */
[----:B0-----:R-:W-:-:S05]  /*1240*/  IMAD.WIDE.U32 R12, R8, 0x4, R12 ;  /* 0x00000004080c7825 */ /* 0x001fca00078e000c */
[----:B------:R-:W2:Y:S04]  /*1250*/  LDG.E R11, desc[UR8][R12.64+0x1000] ;  /* 0x001000080c0b7981 */ /* 0x000ea8000c1e1900 */
[----:B------:R0:W5:Y:S01]  /*1260*/  LDG.E R10, desc[UR8][R12.64] ;  /* 0x000000080c0a7981 */ /* 0x000162000c1e1900 */
[----:B------:R-:W-:Y:S01]  /*1270*/  PLOP3.LUT P0, PT, PT, PT, PT, 0x80, 0x8 ;  /* 0x000000000008781c */ /* 0x000fe20003f0f070 */
[----:B------:R-:W-:Y:S02]  /*1280*/  IMAD.MOV.U32 R26, RZ, RZ, 0x1 ;  /* 0x00000001ff1a7424 */ /* 0x000fe400078e00ff */
[----:B------:R-:W-:Y:S02]  /*1290*/  IMAD.MOV.U32 R27, RZ, RZ, RZ ;  /* 0x000000ffff1b7224 */ /* 0x000fe400078e00ff */
[----:B--2---:R-:W-:-:S03]  /*12a0*/  IMAD.WIDE.U32 R14, R11, R11, RZ ;  /* 0x0000000b0b0e7225 */ /* 0x004fc600078e00ff */
[----:B------:R-:W-:-:S04]  /*12b0*/  ISETP.GE.U32.AND P1, PT, R14, 0x2, PT ;  /* 0x000000020e00780c */ /* 0x000fc80003f26070 */
[----:B------:R-:W-:-:S13]  /*12c0*/  ISETP.GE.U32.AND.EX P1, PT, R15, RZ, PT, P1 ;  /* 0x000000ff0f00720c */ /* 0x000fda0003f26110 */
[----:B0-----:R-:W-:Y:S05]  /*12d0*/  @!P1 BRA `(.L_x_7) ;  /* 0x0000000800509947 */ /* 0x001fea0003800000 */
[----:B------:R-:W-:Y:S01]  /*12e0*/  BSSY.RECONVERGENT B1, `(.L_x_8) ;  /* 0x0000092000017945 */ /* 0x000fe20003800200 */
[----:B------:R-:W-:Y:S01]  /*12f0*/  IMAD.MOV.U32 R29, RZ, RZ, R14 ;  /* 0x000000ffff1d7224 */ /* 0x000fe200078e000e */
[----:B------:R-:W-:Y:S01]  /*1300*/  CS2R R12, SRZ ;  /* 0x00000000000c7805 */ /* 0x000fe2000001ff00 */
[----:B------:R-:W-:Y:S02]  /*1310*/  IMAD.MOV.U32 R28, RZ, RZ, R15 ;  /* 0x000000ffff1c7224 */ /* 0x000fe400078e000f */
[----:B------:R-:W-:Y:S02]  /*1320*/  IMAD.MOV.U32 R26, RZ, RZ, 0x1 ;  /* 0x00000001ff1a7424 */ /* 0x000fe400078e00ff */
[----:B------:R-:W-:Y:S02]  /*1330*/  IMAD.MOV.U32 R27, RZ, RZ, RZ ;  /* 0x000000ffff1b7224 */ /* 0x000fe400078e00ff */
[----:B------:R-:W-:Y:S02]  /*1340*/  IMAD.MOV.U32 R14, RZ, RZ, RZ ;  /* 0x000000ffff0e7224 */ /* 0x000fe400078e00ff */
[----:B------:R-:W-:-:S02]  /*1350*/  IMAD.MOV.U32 R16, RZ, RZ, R18 ;  /* 0x000000ffff107224 */ /* 0x000fc400078e0012 */
[----:B------:R-:W-:-:S07]  /*1360*/  IMAD.MOV.U32 R17, RZ, RZ, R19 ;  /* 0x000000ffff117224 */ /* 0x000fce00078e0013 */
.L_x_14:
[----:B------:R-:W-:Y:S01]  /*1370*/  IADD3 R32, P1, PT, -R29, R16, RZ ;  /* 0x000000101d207210 */ /* 0x000fe20007f3e1ff */
[----:B------:R-:W-:Y:S01]  /*1380*/  IMAD.MOV.U32 R22, RZ, RZ, R16 ;  /* 0x000000ffff167224 */ /* 0x000fe200078e0010 */
[----:B------:R-:W-:Y:S01]  /*1390*/  BSSY.RECONVERGENT B2, `(.L_x_9) ;  /* 0x0000080000027945 */ /* 0x000fe20003800200 */
[----:B------:R-:W-:Y:S01]  /*13a0*/  IMAD.MOV.U32 R16, RZ, RZ, R29 ;  /* 0x000000ffff107224 */ /* 0x000fe200078e001d */
[----:B------:R-:W-:Y:S01]  /*13b0*/  ISETP.GE.U32.AND P0, PT, R32, R29, PT ;  /* 0x0000001d2000720c */ /* 0x000fe20003f06070 */
[----:B------:R-:W-:Y:S01]  /*13c0*/  IMAD.X R31, R17, 0x1, ~R28, P1 ;  /* 0x00000001111f7824 */ /* 0x000fe200008e0e1c */
[----:B------:R-:W-:Y:S01]  /*13d0*/  IADD3 R39, P1, PT, -R29, R32, RZ ;  /* 0x000000201d277210 */ /* 0x000fe20007f3e1ff */
[----:B------:R-:W-:Y:S02]  /*13e0*/  IMAD.MOV.U32 R23, RZ, RZ, R17 ;  /* 0x000000ffff177224 */ /* 0x000fe400078e0011 */
[----:B------:R-:W-:Y:S01]  /*13f0*/  IMAD.MOV.U32 R29, RZ, RZ, R32 ;  /* 0x000000ffff1d7224 */ /* 0x000fe200078e0020 */
[----:B------:R-:W-:Y:S01]  /*1400*/  ISETP.GE.U32.AND.EX P0, PT, R31, R28, PT, P0 ;  /* 0x0000001c1f00720c */ /* 0x000fe20003f06100 */
[----:B------:R-:W-:Y:S01]  /*1410*/  IMAD.MOV.U32 R17, RZ, RZ, R28 ;  /* 0x000000ffff117224 */ /* 0x000fe200078e001c */
[----:B------:R-:W-:Y:S01]  /*1420*/  IADD3.X R32, PT, PT, ~R28, R31, RZ, P1, !PT ;  /* 0x0000001f1c207210 */ /* 0x000fe20000ffe5ff */
[----:B------:R-:W-:-:S02]  /*1430*/  IMAD.MOV.U32 R15, RZ, RZ, R12 ;  /* 0x000000ffff0f7224 */ /* 0x000fc400078e000c */
[----:B------:R-:W-:Y:S02]  /*1440*/  IMAD.MOV.U32 R30, RZ, RZ, R13 ;  /* 0x000000ffff1e7224 */ /* 0x000fe400078e000d */
[----:B------:R-:W-:Y:S02]  /*1450*/  IMAD.MOV.U32 R28, RZ, RZ, R31 ;  /* 0x000000ffff1c7224 */ /* 0x000fe400078e001f */
[----:B------:R-:W-:Y:S02]  /*1460*/  IMAD.MOV.U32 R12, RZ, RZ, R26 ;  /* 0x000000ffff0c7224 */ /* 0x000fe400078e001a */
[----:B------:R-:W-:Y:S02]  /*1470*/  IMAD.MOV.U32 R13, RZ, RZ, R27 ;  /* 0x000000ffff0d7224 */ /* 0x000fe400078e001b */
[----:B------:R-:W-:Y:S01]  /*1480*/  IMAD.MOV.U32 R31, RZ, RZ, R14 ;  /* 0x000000ffff1f7224 */ /* 0x000fe200078e000e */
[----:B------:R-:W-:Y:S06]  /*1490*/  @!P0 BRA `(.L_x_10) ;  /* 0x0000000400bc8947 */ /* 0x000fec0003800000 */
[CC--:B------:R-:W-:Y:S01]  /*14a0*/  ISETP.GE.U32.AND P0, PT, R39.reuse, R16.reuse, PT ;  /* 0x000000102700720c */ /* 0x0c0fe20003f06070 */
[----:B------:R-:W-:Y:S01]  /*14b0*/  IMAD.MOV.U32 R28, RZ, RZ, R32 ;  /* 0x000000ffff1c7224 */ /* 0x000fe200078e0020 */
[----:B------:R-:W-:Y:S01]  /*14c0*/  IADD3 R41, P1, PT, R39, -R16, RZ ;  /* 0x8000001027297210 */ /* 0x000fe20007f3e0ff */
[----:B------:R-:W-:Y:S01]  /*14d0*/  IMAD.MOV.U32 R29, RZ, RZ, R39 ;  /* 0x000000ffff1d7224 */ /* 0x000fe200078e0027 */
[----:B------:R-:W-:Y:S01]  /*14e0*/  ISETP.GE.U32.AND.EX P0, PT, R32, R17, PT, P0 ;  /* 0x000000112000720c */ /* 0x000fe20003f06100 */
[C---:B------:R-:W-:Y:S01]  /*14f0*/  IMAD.SHL.U32 R26, R12.reuse, 0x2, RZ ;  /* 0x000000020c1a7824 */ /* 0x040fe200078e00ff */
[----:B------:R-:W-:Y:S01]  /*1500*/  SHF.L.U64.HI R27, R12, 0x1, R13 ;  /* 0x000000010c1b7819 */ /* 0x000fe2000001020d */
[----:B------:R-:W-:-:S10]  /*1510*/  IMAD.X R32, R32, 0x1, ~R17, P1 ;  /* 0x0000000120207824 */ /* 0x000fd400008e0e11 */
[----:B------:R-:W-:Y:S05]  /*1520*/  @!P0 BRA `(.L_x_10) ;  /* 0x0000000400988947 */ /* 0x000fea0003800000 */
[-C--:B------:R-:W-:Y:S01]  /*1530*/  ISETP.GE.U32.AND P0, PT, R41, R16.reuse, PT ;  /* 0x000000102900720c */ /* 0x080fe20003f06070 */
[----:B------:R-:W-:Y:S01]  /*1540*/  IMAD R29, R13, 0x3, RZ ;  /* 0x000000030d1d7824 */ /* 0x000fe200078e02ff */
[----:B------:R-:W-:Y:S01]  /*1550*/  IADD3 R39, P1, PT, R41, -R16, RZ ;  /* 0x8000001029277210 */ /* 0x000fe20007f3e0ff */
[----:B------:R-:W-:Y:S01]  /*1560*/  IMAD.WIDE.U32 R26, R12, 0x3, RZ ;  /* 0x000000030c1a7825 */ /* 0x000fe200078e00ff */
[----:B------:R-:W-:-:S03]  /*1570*/  ISETP.GE.U32.AND.EX P0, PT, R32, R17, PT, P0 ;  /* 0x000000112000720c */ /* 0x000fc60003f06100 */
[----:B------:R-:W-:Y:S02]  /*1580*/  IMAD.IADD R27, R27, 0x1, R29 ;  /* 0x000000011b1b7824 */ /* 0x000fe400078e021d */
[----:B------:R-:W-:Y:S02]  /*1590*/  IMAD.MOV.U32 R28, RZ, RZ, R32 ;  /* 0x000000ffff1c7224 */ /* 0x000fe400078e0020 */
[----:B------:R-:W-:Y:S02]  /*15a0*/  IMAD.MOV.U32 R29, RZ, RZ, R41 ;  /* 0x000000ffff1d7224 */ /* 0x000fe400078e0029 */
[----:B------:R-:W-:-:S04]  /*15b0*/  IMAD.X R32, R32, 0x1, ~R17, P1 ;  /* 0x0000000120207824 */ /* 0x000fc800008e0e11 */
[----:B------:R-:W-:Y:S05]  /*15c0*/  @!P0 BRA `(.L_x_10) ;  /* 0x0000000400708947 */ /* 0x000fea0003800000 */
[----:B------:R-:W-:Y:S01]  /*15d0*/  ISETP.GE.U32.AND P0, PT, R39, R16, PT ;  /* 0x000000102700720c */ /* 0x000fe20003f06070 */
[----:B------:R-:W-:Y:S01]  /*15e0*/  IMAD.MOV.U32 R29, RZ, RZ, R39 ;  /* 0x000000ffff1d7224 */ /* 0x000fe200078e0027 */
[----:B------:R-:W-:Y:S01]  /*15f0*/  SHF.L.U64.HI R27, R12, 0x2, R13 ;  /* 0x000000020c1b7819 */ /* 0x000fe2000001020d */
[----:B------:R-:W-:Y:S01]  /*1600*/  IMAD.MOV.U32 R28, RZ, RZ, R32 ;  /* 0x000000ffff1c7224 */ /* 0x000fe200078e0020 */
[----:B------:R-:W-:Y:S01]  /*1610*/  ISETP.GE.U32.AND.EX P0, PT, R32, R17, PT, P0 ;  /* 0x000000112000720c */ /* 0x000fe20003f06100 */
[----:B------:R-:W-:-:S12]  /*1620*/  IMAD.SHL.U32 R26, R12, 0x4, RZ ;  /* 0x000000040c1a7824 */ /* 0x000fd800078e00ff */
[----:B------:R-:W-:Y:S05]  /*1630*/  @!P0 BRA `(.L_x_10) ;  /* 0x0000000400548947 */ /* 0x000fea0003800000 */
[--C-:B------:R-:W-:Y:S01]  /*1640*/  IADD3 R39, P0, P1, -R16, R22, -R16.reuse ;  /* 0x0000001610277210 */ /* 0x100fe2000791e910 */
[----:B------:R-:W-:Y:S02]  /*1650*/  IMAD R29, R13, 0x5, RZ ;  /* 0x000000050d1d7824 */ /* 0x000fe400078e02ff */
[----:B------:R-:W-:Y:S01]  /*1660*/  IMAD.WIDE.U32 R26, R12, 0x5, RZ ;  /* 0x000000050c1a7825 */ /* 0x000fe200078e00ff */
[----:B------:R-:W-:Y:S02]  /*1670*/  IADD3 R39, P2, P3, -R16, R39, -R16 ;  /* 0x0000002710277210 */ /* 0x000fe40007b5e910 */
[----:B------:R-:W-:Y:S01]  /*1680*/  IADD3.X R32, PT, PT, ~R17, R23, ~R17, P0, P1 ;  /* 0x0000001711207210 */ /* 0x000fe200007e2d11 */
[----:B------:R-:W-:Y:S01]  /*1690*/  IMAD.IADD R27, R27, 0x1, R29 ;  /* 0x000000011b1b7824 */ /* 0x000fe200078e021d */
[----:B------:R-:W-:Y:S02]  /*16a0*/  IADD3 R29, P1, PT, R39, -R16, RZ ;  /* 0x80000010271d7210 */ /* 0x000fe40007f3e0ff */
[----:B------:R-:W-:-:S02]  /*16b0*/  IADD3.X R32, PT, PT, ~R17, R32, ~R17, P2, P3 ;  /* 0x0000002011207210 */ /* 0x000fc400017e6d11 */
[----:B------:R-:W-:-:S03]  /*16c0*/  ISETP.GE.U32.AND P0, PT, R29, R16, PT ;  /* 0x000000101d00720c */ /* 0x000fc60003f06070 */
[----:B------:R-:W-:-:S05]  /*16d0*/  IMAD.X R28, R32, 0x1, ~R17, P1 ;  /* 0x00000001201c7824 */ /* 0x000fca00008e0e11 */
[----:B------:R-:W-:-:S13]  /*16e0*/  ISETP.GE.U32.AND.EX P0, PT, R28, R17, PT, P0 ;  /* 0x000000111c00720c */ /* 0x000fda0003f06100 */
[----:B------:R-:W-:Y:S05]  /*16f0*/  @!P0 BRA `(.L_x_10) ;  /* 0x0000000400248947 */ /* 0x000fea0003800000 */
[----:B------:R-:W-:Y:S01]  /*1700*/  IADD3 R39, P0, P1, -R16, R39, -R16 ;  /* 0x0000002710277210 */ /* 0x000fe2000791e910 */
[----:B------:R-:W-:Y:S02]  /*1710*/  IMAD R29, R13, 0x6, RZ ;  /* 0x000000060d1d7824 */ /* 0x000fe400078e02ff */
[----:B------:R-:W-:Y:S01]  /*1720*/  IMAD.WIDE.U32 R26, R12, 0x6, RZ ;  /* 0x000000060c1a7825 */ /* 0x000fe200078e00ff */
[----:B------:R-:W-:Y:S02]  /*1730*/  IADD3.X R32, PT, PT, ~R17, R32, ~R17, P0, P1 ;  /* 0x0000002011207210 */ /* 0x000fe400007e2d11 */
[----:B------:R-:W-:Y:S01]  /*1740*/  ISETP.GE.U32.AND P0, PT, R39, R16, PT ;  /* 0x000000102700720c */ /* 0x000fe20003f06070 */
[----:B------:R-:W-:Y:S02]  /*1750*/  IMAD.IADD R27, R27, 0x1, R29 ;  /* 0x000000011b1b7824 */ /* 0x000fe400078e021d */
[----:B------:R-:W-:Y:S01]  /*1760*/  IMAD.MOV.U32 R29, RZ, RZ, R39 ;  /* 0x000000ffff1d7224 */ /* 0x000fe200078e0027 */
[----:B------:R-:W-:Y:S01]  /*1770*/  ISETP.GE.U32.AND.EX P0, PT, R32, R17, PT, P0 ;  /* 0x000000112000720c */ /* 0x000fe20003f06100 */
[----:B------:R-:W-:-:S12]  /*1780*/  IMAD.MOV.U32 R28, RZ, RZ, R32 ;  /* 0x000000ffff1c7224 */ /* 0x000fd800078e0020 */
[----:B------:R-:W-:Y:S05]  /*1790*/  @!P0 BRA `(.L_x_10) ;  /* 0x0000000000fc8947 */ /* 0x000fea0003800000 */
[----:B------:R-:W-:Y:S02]  /*17a0*/  IMAD R29, R13, 0x7, RZ ;  /* 0x000000070d1d7824 */ /* 0x000fe400078e02ff */
[----:B------:R-:W-:-:S04]  /*17b0*/  IMAD.WIDE.U32 R26, R12, 0x7, RZ ;  /* 0x000000070c1a7825 */ /* 0x000fc800078e00ff */
[----:B------:R-:W-:Y:S01]  /*17c0*/  IMAD.IADD R27, R27, 0x1, R29 ;  /* 0x000000011b1b7824 */ /* 0x000fe200078e021d */
[----:B------:R-:W-:-:S04]  /*17d0*/  IADD3 R29, P1, PT, R39, -R16, RZ ;  /* 0x80000010271d7210 */ /* 0x000fc80007f3e0ff */
[----:B------:R-:W-:Y:S01]  /*17e0*/  ISETP.GE.U32.AND P0, PT, R29, R16, PT ;  /* 0x000000101d00720c */ /* 0x000fe20003f06070 */
[----:B------:R-:W-:-:S05]  /*17f0*/  IMAD.X R28, R32, 0x1, ~R17, P1 ;  /* 0x00000001201c7824 */ /* 0x000fca00008e0e11 */
[----:B------:R-:W-:-:S13]  /*1800*/  ISETP.GE.U32.AND.EX P0, PT, R28, R17, PT, P0 ;  /* 0x000000111c00720c */ /* 0x000fda0003f06100 */
[----:B------:R-:W-:Y:S05]  /*1810*/  @!P0 BRA `(.L_x_10) ;  /* 0x0000000000dc8947 */ /* 0x000fea0003800000 */
[----:B------:R-:W-:Y:S01]  /*1820*/  IADD3 R29, P0, P1, -R16, R39, -R16 ;  /* 0x00000027101d7210 */ /* 0x000fe2000791e910 */
[C---:B------:R-:W-:Y:S01]  /*1830*/  IMAD.SHL.U32 R26, R12.reuse, 0x8, RZ ;  /* 0x000000080c1a7824 */ /* 0x040fe200078e00ff */
[----:B------:R-:W-:Y:S02]  /*1840*/  SHF.L.U64.HI R27, R12, 0x3, R13 ;  /* 0x000000030c1b7819 */ /* 0x000fe4000001020d */
[----:B------:R-:W-:Y:S02]  /*1850*/  IADD3.X R28, PT, PT, ~R17, R32, ~R17, P0, P1 ;  /* 0x00000020111c7210 */ /* 0x000fe400007e2d11 */
[----:B------:R-:W-:-:S04]  /*1860*/  ISETP.GE.U32.AND P0, PT, R29, R16, PT ;  /* 0x000000101d00720c */ /* 0x000fc80003f06070 */
[----:B------:R-:W-:-:S13]  /*1870*/  ISETP.GE.U32.AND.EX P0, PT, R28, R17, PT, P0 ;  /* 0x000000111c00720c */ /* 0x000fda0003f06100 */
[----:B------:R-:W-:Y:S05]  /*1880*/  @!P0 BRA `(.L_x_10) ;  /* 0x0000000000c08947 */ /* 0x000fea0003800000 */
[-C--:B------:R-:W-:Y:S01]  /*1890*/  IADD3 R29, P0, PT, R29, -R16.reuse, RZ ;  /* 0x800000101d1d7210 */ /* 0x080fe20007f1e0ff */
[----:B------:R-:W-:Y:S02]  /*18a0*/  IMAD R39, R13, 0x9, RZ ;  /* 0x000000090d277824 */ /* 0x000fe400078e02ff */
[----:B------:R-:W-:Y:S01]  /*18b0*/  IMAD.WIDE.U32 R26, R12, 0x9, RZ ;  /* 0x000000090c1a7825 */ /* 0x000fe200078e00ff */
[----:B------:R-:W-:Y:S02]  /*18c0*/  IADD3.X R28, PT, PT, R28, ~R17, RZ, P0, !PT ;  /* 0x800000111c1c7210 */ /* 0x000fe400007fe4ff */
[----:B------:R-:W-:Y:S01]  /*18d0*/  ISETP.GE.U32.AND P0, PT, R29, R16, PT ;  /* 0x000000101d00720c */ /* 0x000fe20003f06070 */
[----:B------:R-:W-:-:S03]  /*18e0*/  IMAD.IADD R27, R27, 0x1, R39 ;  /* 0x000000011b1b7824 */ /* 0x000fc600078e0227 */
[----:B------:R-:W-:-:S13]  /*18f0*/  ISETP.GE.U32.AND.EX P0, PT, R28, R17, PT, P0 ;  /* 0x000000111c00720c */ /* 0x000fda0003f06100 */
[----:B------:R-:W-:Y:S05]  /*1900*/  @!P0 BRA `(.L_x_10) ;  /* 0x0000000000a08947 */ /* 0x000fea0003800000 */
[----:B------:R-:W-:Y:S01]  /*1910*/  LOP3.LUT R26, R23, R17, RZ, 0xfc, !PT ;  /* 0x00000011171a7212 */ /* 0x000fe200078efcff */
[----:B------:R-:W-:Y:S03]  /*1920*/  BSSY.RECONVERGENT B3, `(.L_x_11) ;  /* 0x000001b000037945 */ /* 0x000fe60003800200 */
[----:B------:R-:W-:-:S13]  /*1930*/  ISETP.NE.U32.AND P0, PT, R26, RZ, PT ;  /* 0x000000ff1a00720c */ /* 0x000fda0003f05070 */
[----:B------:R-:W-:Y:S05]  /*1940*/  @P0 BRA `(.L_x_12) ;  /* 0x0000000000500947 */ /* 0x000fea0003800000 */
[----:B------:R-:W0:Y:S01]  /*1950*/  I2F.U32.RP R28, R16 ;  /* 0x00000010001c7306 */ /* 0x000e220000209000 */
[----:B------:R-:W-:-:S07]  /*1960*/  ISETP.NE.U32.AND P2, PT, R16, RZ, PT ;  /* 0x000000ff1000720c */ /* 0x000fce0003f45070 */
[----:B0-----:R-:W0:Y:S02]  /*1970*/  MUFU.RCP R28, R28 ;  /* 0x0000001c001c7308 */ /* 0x001e240000001000 */
[----:B0-----:R-:W-:-:S06]  /*1980*/  VIADD R26, R28, 0xffffffe ;  /* 0x0ffffffe1c1a7836 */ /* 0x001fcc0000000000 */
[----:B------:R0:W1:Y:S02]  /*1990*/  F2I.FTZ.U32.TRUNC.NTZ R27, R26 ;  /* 0x0000001a001b7305 */ /* 0x000064000021f000 */
[----:B0-----:R-:W-:Y:S02]  /*19a0*/  IMAD.MOV.U32 R26, RZ, RZ, RZ ;  /* 0x000000ffff1a7224 */ /* 0x001fe400078e00ff */
[----:B-1----:R-:W-:-:S04]  /*19b0*/  IMAD.MOV R29, RZ, RZ, -R27 ;  /* 0x000000ffff1d7224 */ /* 0x002fc800078e0a1b */
[----:B------:R-:W-:-:S04]  /*19c0*/  IMAD R29, R29, R16, RZ ;  /* 0x000000101d1d7224 */ /* 0x000fc800078e02ff */
[----:B------:R-:W-:-:S06]  /*19d0*/  IMAD.HI.U32 R27, R27, R29, R26 ;  /* 0x0000001d1b1b7227 */ /* 0x000fcc00078e001a */
[----:B------:R-:W-:-:S04]  /*19e0*/  IMAD.HI.U32 R26, R27, R22, RZ ;  /* 0x000000161b1a7227 */ /* 0x000fc800078e00ff */
[----:B------:R-:W-:-:S04]  /*19f0*/  IMAD.MOV R27, RZ, RZ, -R26 ;  /* 0x000000ffff1b7224 */ /* 0x000fc800078e0a1a */
[----:B------:R-:W-:-:S05]  /*1a00*/  IMAD R27, R16, R27, R22 ;  /* 0x0000001b101b7224 */ /* 0x000fca00078e0216 */
[----:B------:R-:W-:-:S13]  /*1a10*/  ISETP.GE.U32.AND P0, PT, R27, R16, PT ;  /* 0x000000101b00720c */ /* 0x000fda0003f06070 */
[----:B------:R-:W-:Y:S02]  /*1a20*/  @P0 IMAD.IADD R27, R27, 0x1, -R16 ;  /* 0x000000011b1b0824 */ /* 0x000fe400078e0a10 */
[----:B------:R-:W-:-:S03]  /*1a30*/  @P0 VIADD R26, R26, 0x1 ;  /* 0x000000011a1a0836 */ /* 0x000fc60000000000 */
[----:B------:R-:W-:Y:S01]  /*1a40*/  ISETP.GE.U32.AND P1, PT, R27, R16, PT ;  /* 0x000000101b00720c */ /* 0x000fe20003f26070 */
[----:B------:R-:W-:-:S12]  /*1a50*/  IMAD.MOV.U32 R27, RZ, RZ, RZ ;  /* 0x000000ffff1b7224 */ /* 0x000fd800078e00ff */
[----:B------:R-:W-:Y:S01]  /*1a60*/  @P1 VIADD R26, R26, 0x1 ;  /* 0x000000011a1a1836 */ /* 0x000fe20000000000 */
[----:B------:R-:W-:Y:S01]  /*1a70*/  @!P2 LOP3.LUT R26, RZ, R16, RZ, 0x33, !PT ;  /* 0x00000010ff1aa212 */ /* 0x000fe200078e33ff */
[----:B------:R-:W-:Y:S06]  /*1a80*/  BRA `(.L_x_13) ;  /* 0x0000000000107947 */ /* 0x000fec0003800000 */
.L_x_12:
[----:B------:R-:W-:-:S07]  /*1a90*/  MOV R32, 0x1ab0 ;  /* 0x00001ab000207802 */ /* 0x000fce0000000f00 */
[----:B-----5:R-:W-:Y:S05]  /*1aa0*/  CALL.REL.NOINC `($__internal_0_$__cuda_sm20_div_u64) ;  /* 0x00000008004c7944 */ /* 0x020fea0003c00000 */
[----:B------:R-:W-:Y:S02]  /*1ab0*/  IMAD.MOV.U32 R26, RZ, RZ, R28 ;  /* 0x000000ffff1a7224 */ /* 0x000fe400078e001c */
[----:B------:R-:W-:-:S07]  /*1ac0*/  IMAD.MOV.U32 R27, RZ, RZ, R29 ;  /* 0x000000ffff1b7224 */ /* 0x000fce00078e001d */
.L_x_13:
[----:B------:R-:W-:Y:S05]  /*1ad0*/  BSYNC.RECONVERGENT B3 ;  /* 0x0000000000037941 */ /* 0x000fea0003800200 */
.L_x_11:
[----:B------:R-:W-:-:S05]  /*1ae0*/  IADD3 R29, P0, PT, RZ, -R26, RZ ;  /* 0x8000001aff1d7210 */ /* 0x000fca0007f1e0ff */
[----:B------:R-:W-:Y:S02]  /*1af0*/  IMAD.X R39, RZ, RZ, ~R27, P0 ;  /* 0x000000ffff277224 */ /* 0x000fe400000e0e1b */
[----:B------:R-:W-:-:S04]  /*1b00*/  IMAD.WIDE.U32 R22, R16, R29, R22 ;  /* 0x0000001d10167225 */ /* 0x000fc800078e0016 */
[----:B------:R-:W-:-:S04]  /*1b10*/  IMAD R28, R39, R16, RZ ;  /* 0x00000010271c7224 */ /* 0x000fc800078e02ff */
[----:B------:R-:W-:-:S04]  /*1b20*/  IMAD R29, R17, R29, R28 ;  /* 0x0000001d111d7224 */ /* 0x000fc800078e021c */
[----:B------:R-:W-:Y:S02]  /*1b30*/  IMAD.IADD R28, R23, 0x1, R29 ;  /* 0x00000001171c7824 */ /* 0x000fe400078e021d */
[----:B------:R-:W-:Y:S02]  /*1b40*/  IMAD.MOV.U32 R29, RZ, RZ, R22 ;  /* 0x000000ffff1d7224 */ /* 0x000fe400078e0016 */
[----:B------:R-:W-:-:S04]  /*1b50*/  IMAD R22, R27, R12, RZ ;  /* 0x0000000c1b167224 */ /* 0x000fc800078e02ff */
[C---:B------:R-:W-:Y:S02]  /*1b60*/  IMAD R23, R26.reuse, R13, R22 ;  /* 0x0000000d1a177224 */ /* 0x040fe400078e0216 */
[----:B------:R-:W-:-:S04]  /*1b70*/  IMAD.WIDE.U32 R26, R26, R12, RZ ;  /* 0x0000000c1a1a7225 */ /* 0x000fc800078e00ff */
[----:B------:R-:W-:-:S07]  /*1b80*/  IMAD.IADD R27, R27, 0x1, R23 ;  /* 0x000000011b1b7824 */ /* 0x000fce00078e0217 */
.L_x_10:
[----:B------:R-:W-:Y:S05]  /*1b90*/  BSYNC.RECONVERGENT B2 ;  /* 0x0000000000027941 */ /* 0x000fea0003800200 */
.L_x_9:
[----:B------:R-:W-:Y:S02]  /*1ba0*/  ISETP.GT.U32.AND P0, PT, R29, 0x1, PT ;  /* 0x000000011d00780c */ /* 0x000fe40003f04070 */
[----:B------:R-:W-:Y:S02]  /*1bb0*/  IADD3 R26, P1, PT, R15, R26, RZ ;  /* 0x0000001a0f1a7210 */ /* 0x000fe40007f3e0ff */
[----:B------:R-:W-:Y:S02]  /*1bc0*/  ISETP.GT.U32.AND.EX P0, PT, R28, RZ, PT, P0 ;  /* 0x000000ff1c00720c */ /* 0x000fe40003f04100 */
[----:B------:R-:W-:Y:S01]  /*1bd0*/  LOP3.LUT R14, RZ, R14, RZ, 0x33, !PT ;  /* 0x0000000eff0e7212 */ /* 0x000fe200078e33ff */
[----:B------:R-:W-:-:S10]  /*1be0*/  IMAD.X R27, R30, 0x1, R27, P1 ;  /* 0x000000011e1b7824 */ /* 0x000fd400008e061b */
[----:B------:R-:W-:Y:S05]  /*1bf0*/  @P0 BRA `(.L_x_14) ;  /* 0xfffffff400dc0947 */ /* 0x000fea000383ffff */
[----:B------:R-:W-:Y:S05]  /*1c00*/  BSYNC.RECONVERGENT B1 ;  /* 0x0000000000017941 */ /* 0x000fea0003800200 */
.L_x_8:
[----:B------:R-:W-:-:S13]  /*1c10*/  ISETP.EQ.AND P0, PT, R31, -0x1, PT ;  /* 0xffffffff1f00780c */ /* 0x000fda0003f02270 */
.L_x_7:
[----:B------:R-:W-:Y:S01]  /*1c20*/  IADD3 R16, P1, PT, R18, -R26, RZ ;  /* 0x8000001a12107210 */ /* 0x000fe20007f3e0ff */
[----:B------:R-:W-:Y:S01]  /*1c30*/  UMOV UR4, URZ ;  /* 0x000000ff00047c82 */ /* 0x000fe20008000000 */
[----:B------:R-:W-:Y:S01]  /*1c40*/  IMAD.MOV.U32 R13, RZ, RZ, RZ ;  /* 0x000000ffff0d7224 */ /* 0x000fe200078e00ff */
[----:B------:R-:W-:Y:S01]  /*1c50*/  UMOV UR6, URZ ;  /* 0x000000ff00067c82 */ /* 0x000fe20008000000 */
[----:B------:R-:W-:Y:S01]  /*1c60*/  SEL R16, R26, R16, P0 ;  /* 0x000000101a107207 */ /* 0x000fe20000000000 */
[----:B------:R-:W-:Y:S01]  /*1c70*/  IMAD.X R22, R19, 0x1, ~R27, P1 ;  /* 0x0000000113167824 */ /* 0x000fe200008e0e1b */
[----:B------:R-:W-:Y:S01]  /*1c80*/  UMOV UR5, URZ ;  /* 0x000000ff00057c82 */ /* 0x000fe20008000000 */
[----:B------:R-:W-:Y:S01]  /*1c90*/  UMOV UR7, URZ ;  /* 0x000000ff00077c82 */ /* 0x000fe20008000000 */
[----:B------:R-:W-:Y:S02]  /*1ca0*/  VIADD R8, R8, 0x1 ;  /* 0x0000000108087836 */ /* 0x000fe40000000000 */
[----:B------:R-:W-:Y:S01]  /*1cb0*/  IMAD.WIDE.U32 R14, R16, R5, RZ ;  /* 0x00000005100e7225 */ /* 0x000fe200078e00ff */
[----:B------:R-:W-:-:S03]  /*1cc0*/  SEL R27, R27, R22, P0 ;  /* 0x000000161b1b7207 */ /* 0x000fc60000000000 */
[----:B------:R-:W-:Y:S02]  /*1cd0*/  VIADD R12, R15, UR4 ;  /* 0x000000040f0c7c36 */ /* 0x000fe40008000000 */
[----:B------:R-:W-:Y:S02]  /*1ce0*/  IMAD R17, R3, R14, RZ ;  /* 0x0000000e03117224 */ /* 0x000fe400078e02ff */
[----:B------:R-:W-:Y:S02]  /*1cf0*/  IMAD.MOV.U32 R15, RZ, RZ, RZ ;  /* 0x000000ffff0f7224 */ /* 0x000fe400078e00ff */
[----:B------:R-:W-:-:S04]  /*1d00*/  IMAD.WIDE.U32 R12, R27, R5, R12 ;  /* 0x000000051b0c7225 */ /* 0x000fc800078e000c */
[----:B------:R-:W-:-:S04]  /*1d10*/  IMAD.HI.U32 R22, R18, R17, R14 ;  /* 0x0000001112167227 */ /* 0x000fc800078e000e */
[----:B------:R-:W-:Y:S02]  /*1d20*/  IMAD.MOV.U32 R14, RZ, RZ, R12 ;  /* 0x000000ffff0e7224 */ /* 0x000fe400078e000c */
[----:B------:R-:W-:Y:S02]  /*1d30*/  VIADD R13, R13, UR5 ;  /* 0x000000050d0d7c36 */ /* 0x000fe40008000000 */
[----:B------:R-:W-:Y:S01]  /*1d40*/  IMAD.WIDE.U32 R14, R19, R17, R14 ;  /* 0x00000011130e7225 */ /* 0x000fe200078e000e */
[----:B------:R-:W-:-:S04]  /*1d50*/  IADD3 R17, PT, PT, R22, UR6, RZ ;  /* 0x0000000616117c10 */ /* 0x000fc8000fffe0ff */
[----:B------:R-:W-:-:S04]  /*1d60*/  IADD3 R12, P0, PT, R17, R14, RZ ;  /* 0x0000000e110c7210 */ /* 0x000fc80007f1e0ff */
[----:B------:R-:W-:Y:S01]  /*1d70*/  IADD3.X R14, PT, PT, R15, UR7, RZ, P0, !PT ;  /* 0x000000070f0e7c10 */ /* 0x000fe200087fe4ff */
[----:B------:R-:W-:-:S03]  /*1d80*/  IMAD.MOV.U32 R15, RZ, RZ, RZ ;  /* 0x000000ffff0f7224 */ /* 0x000fc600078e00ff */
[----:B------:R-:W-:Y:S01]  /*1d90*/  IADD3 R14, P0, PT, R14, R13, RZ ;  /* 0x0000000d0e0e7210 */ /* 0x000fe20007f1e0ff */
        /* <DEDUP_REMOVED lines=21> */
[C---:B------:R-:W-:Y:S02]  /*1ef0*/  SEL R17, R18.reuse, RZ, P1 ;  /* 0x000000ff12117207 */ /* 0x040fe40000800000 */
[C---:B------:R-:W-:Y:S02]  /*1f00*/  SEL R23, R19.reuse, RZ, P1 ;  /* 0x000000ff13177207 */ /* 0x040fe40000800000 */
[----:B------:R-:W-:Y:S02]  /*1f10*/  SEL R17, R18, R17, P0 ;  /* 0x0000001112117207 */ /* 0x000fe40000000000 */
[----:B------:R-:W-:Y:S02]  /*1f20*/  SEL R23, R19, R23, P0 ;  /* 0x0000001713177207 */ /* 0x000fe40000000000 */
[----:B------:R-:W-:-:S05]  /*1f30*/  IADD3 R17, P2, PT, -R17, R12, RZ ;  /* 0x0000000c11117210 */ /* 0x000fca0007f5e1ff */
[----:B------:R-:W-:-:S04]  /*1f40*/  IMAD.WIDE.U32 R14, R6, R17, RZ ;  /* 0x00000011060e7225 */ /* 0x000fc800078e00ff */
[----:B------:R-:W-:Y:S02]  /*1f50*/  IMAD.X R23, R13, 0x1, ~R23, P2 ;  /* 0x000000010d177824 */ /* 0x000fe400010e0e17 */
[----:B------:R-:W-:Y:S02]  /*1f60*/  VIADD R12, R15, UR4 ;  /* 0x000000040f0c7c36 */ /* 0x000fe40008000000 */
[----:B------:R-:W-:Y:S02]  /*1f70*/  IMAD.MOV.U32 R13, RZ, RZ, RZ ;  /* 0x000000ffff0d7224 */ /* 0x000fe400078e00ff */
[----:B------:R-:W-:Y:S02]  /*1f80*/  IMAD R27, R3, R14, RZ ;  /* 0x0000000e031b7224 */ /* 0x000fe400078e02ff */
[----:B------:R-:W-:Y:S02]  /*1f90*/  IMAD.MOV.U32 R15, RZ, RZ, RZ ;  /* 0x000000ffff0f7224 */ /* 0x000fe400078e00ff */
[----:B------:R-:W-:-:S04]  /*1fa0*/  IMAD.WIDE.U32 R12, R23, R6, R12 ;  /* 0x00000006170c7225 */ /* 0x000fc800078e000c */
[----:B------:R-:W-:-:S04]  /*1fb0*/  IMAD.HI.U32 R16, R18, R27, R14 ;  /* 0x0000001b12107227 */ /* 0x000fc800078e000e */
[----:B------:R-:W-:Y:S02]  /*1fc0*/  IMAD.MOV.U32 R14, RZ, RZ, R12 ;  /* 0x000000ffff0e7224 */ /* 0x000fe400078e000c */
[----:B------:R-:W-:Y:S02]  /*1fd0*/  VIADD R13, R13, UR4 ;  /* 0x000000040d0d7c36 */ /* 0x000fe40008000000 */
[----:B------:R-:W-:-:S04]  /*1fe0*/  IMAD.WIDE.U32 R14, R19, R27, R14 ;  /* 0x0000001b130e7225 */ /* 0x000fc800078e000e */
[----:B------:R-:W-:-:S05]  /*1ff0*/  VIADD R27, R16, UR6 ;  /* 0x00000006101b7c36 */ /* 0x000fca0008000000 */
[----:B------:R-:W-:-:S04]  /*2000*/  IADD3 R14, P0, PT, R27, R14, RZ ;  /* 0x0000000e1b0e7210 */ /* 0x000fc80007f1e0ff */
[----:B------:R-:W-:Y:S01]  /*2010*/  IADD3.X R12, PT, PT, R15, UR7, RZ, P0, !PT ;  /* 0x000000070f0c7c10 */ /* 0x000fe200087fe4ff */
[----:B------:R-:W-:-:S03]  /*2020*/  IMAD.MOV.U32 R15, RZ, RZ, RZ ;  /* 0x000000ffff0f7224 */ /* 0x000fc600078e00ff */
[----:B------:R-:W-:Y:S01]  /*2030*/  IADD3 R12, P0, PT, R12, R13, RZ ;  /* 0x0000000d0c0c7210 */ /* 0x000fe20007f1e0ff */
[----:B------:R-:W-:-:S04]  /*2040*/  IMAD.WIDE.U32 R14, R17, R7, R14 ;  /* 0x00000007110e7225 */ /* 0x000fc800078e000e */
[----:B------:R-:W-:Y:S02]  /*2050*/  IMAD.MOV.U32 R13, RZ, RZ, RZ ;  /* 0x000000ffff0d7224 */ /* 0x000fe400078e00ff */
[----:B------:R-:W-:Y:S02]  /*2060*/  VIADD R17, R15, UR4 ;  /* 0x000000040f117c36 */ /* 0x000fe40008000000 */
[----:B------:R-:W-:-:S04]  /*2070*/  IMAD.WIDE.U32 R12, R23, R7, R12 ;  /* 0x00000007170c7225 */ /* 0x000fc800078e000c */
[----:B------:R-:W-:Y:S01]  /*2080*/  IMAD R23, R3, R14, RZ ;  /* 0x0000000e03177224 */ /* 0x000fe200078e02ff */
[----:B------:R-:W-:Y:S01]  /*2090*/  IADD3 R16, P1, PT, R17, R12, RZ ;  /* 0x0000000c11107210 */ /* 0x000fe20007f3e0ff */
[----:B------:R-:W-:Y:S02]  /*20a0*/  IMAD.MOV.U32 R15, RZ, RZ, RZ ;  /* 0x000000ffff0f7224 */ /* 0x000fe400078e00ff */
[----:B------:R-:W-:Y:S02]  /*20b0*/  IMAD.MOV.U32 R17, RZ, RZ, RZ ;  /* 0x000000ffff117224 */ /* 0x000fe400078e00ff */
[----:B------:R-:W-:-:S04]  /*20c0*/  IMAD.HI.U32 R15, R18, R23, R14 ;  /* 0x00000017120f7227 */ /* 0x000fc800078e000e */
[----:B------:R-:W-:Y:S01]  /*20d0*/  IMAD.WIDE.U32 R16, R19, R23, R16 ;  /* 0x0000001713107225 */ /* 0x000fe200078e0010 */
[----:B------:R-:W-:-:S03]  /*20e0*/  IADD3 R15, PT, PT, R15, UR6, RZ ;  /* 0x000000060f0f7c10 */ /* 0x000fc6000fffe0ff */
[----:B------:R-:W-:Y:S01]  /*20f0*/  IMAD.X R23, RZ, RZ, RZ, P0 ;  /* 0x000000ffff177224 */ /* 0x000fe200000e06ff */
[----:B------:R-:W-:-:S04]  /*2100*/  IADD3 R12, P0, PT, R15, R16, RZ ;  /* 0x000000100f0c7210 */ /* 0x000fc80007f1e0ff */
[----:B------:R-:W-:Y:S01]  /*2110*/  IADD3.X R14, PT, PT, R23, UR4, R13, !PT, P1 ;  /* 0x00000004170e7c10 */ /* 0x000fe2000ffe240d */
[----:B------:R-:W0:Y:S01]  /*2120*/  LDCU UR4, c[0x0][0x388] ;  /* 0x00007100ff0477ac */ /* 0x000e220008000800 */
        /* <DEDUP_REMOVED lines=11> */
[----:B------:R-:W-:-:S02]  /*21e0*/  IADD3 R13, P0, PT, -R13, R12, RZ ;  /* 0x0000000c0d0d7210 */ /* 0x000fc40007f1e1ff */
[----:B-----5:R-:W-:-:S03]  /*21f0*/  IADD3 R12, P1, PT, R18, -R10, RZ ;  /* 0x8000000a120c7210 */ /* 0x020fc60007f3e0ff */
[----:B------:R-:W-:Y:S01]  /*2200*/  IMAD.X R14, R17, 0x1, ~R14, P0 ;  /* 0x00000001110e7824 */ /* 0x000fe200000e0e0e */
[----:B------:R-:W-:Y:S02]  /*2210*/  ISETP.GE.U32.AND P0, PT, R13, R12, PT ;  /* 0x0000000c0d00720c */ /* 0x000fe40003f06070 */
[----:B------:R-:W-:Y:S02]  /*2220*/  IADD3.X R12, PT, PT, R19, -0x1, RZ, P1, !PT ;  /* 0xffffffff130c7810 */ /* 0x000fe40000ffe4ff */
[----:B------:R-:W-:Y:S02]  /*2230*/  ISETP.LT.U32.AND P1, PT, R13, R10, PT ;  /* 0x0000000a0d00720c */ /* 0x000fe40003f21070 */
[----:B------:R-:W-:-:S04]  /*2240*/  ISETP.GE.U32.AND.EX P0, PT, R14, R12, PT, P0 ;  /* 0x0000000c0e00720c */ /* 0x000fc80003f06100 */
[----:B------:R-:W-:Y:S02]  /*2250*/  ISETP.LT.U32.OR.EX P0, PT, R14, RZ, P0, P1 ;  /* 0x000000ff0e00720c */ /* 0x000fe40000701510 */
[----:B0-----:R-:W-:Y:S02]  /*2260*/  ISETP.NE.AND P1, PT, R8, UR4, PT ;  /* 0x0000000408007c0c */ /* 0x001fe4000bf25270 */
[----:B------:R-:W-:Y:S02]  /*2270*/  SEL R34, R13, R34, P0 ;  /* 0x000000220d227207 */ /* 0x000fe40000000000 */
[----:B------:R-:W-:Y:S02]  /*2280*/  SEL R35, R14, R35, P0 ;  /* 0x000000230e237207 */ /* 0x000fe40000000000 */
[----:B------:R-:W-:Y:S02]  /*2290*/  SEL R24, R11, R24, P0 ;  /* 0x000000180b187207 */ /* 0x000fe40000000000 */
[----:B------:R-:W-:-:S02]  /*22a0*/  SEL R33, R20, R33, P0 ;  /* 0x0000002114217207 */ /* 0x000fc40000000000 */
[----:B------:R-:W-:Y:S02]  /*22b0*/  SEL R37, R21, R37, P0 ;  /* 0x0000002515257207 */ /* 0x000fe40000000000 */
[----:B------:R-:W-:Y:S01]  /*22c0*/  SEL R25, R4, R25, P0 ;  /* 0x0000001904197207 */ /* 0x000fe20000000000 */
[----:B------:R-:W-:Y:S06]  /*22d0*/  @P1 BRA `(.L_x_15) ;  /* 0xffffffec00d41947 */ /* 0x000fec000383ffff */
.L_x_6:
[----:B------:R-:W0:Y:S01]  /*22e0*/  LDCU UR4, c[0x0][0x370] ;  /* 0x00006e00ff0477ac */ /* 0x000e220008000800 */
[----:B------:R-:W0:Y:S01]  /*22f0*/  LDC R3, c[0x0][0x360] ;  /* 0x0000d800ff037b82 */ /* 0x000e220000000800 */
[----:B------:R-:W1:Y:S01]  /*2300*/  LDCU UR5, c[0x0][0x398] ;  /* 0x00007300ff0577ac */ /* 0x000e620008000800 */
[----:B0-----:R-:W-:-:S05]  /*2310*/  IMAD R2, R3, UR4, R2 ;  /* 0x0000000403027c24 */ /* 0x001fca000f8e0202 */
[----:B-1----:R-:W-:-:S13]  /*2320*/  ISETP.GE.U32.AND P0, PT, R2, UR5, PT ;  /* 0x0000000502007c0c */ /* 0x002fda000bf06070 */
[----:B------:R-:W-:Y:S05]  /*2330*/  @!P0 BRA `(.L_x_16) ;  /* 0xffffffdc00648947 */ /* 0x000fea000383ffff */
.L_x_1:
[----:B------:R-:W-:Y:S05]  /*2340*/  BSYNC.RECONVERGENT B0 ;  /* 0x0000000000007941 */ /* 0x000fea0003800200 */
.L_x_0:
[----:B------:R-:W-:-:S13]  /*2350*/  ISETP.NE.AND P0, PT, R24, RZ, PT ;  /* 0x000000ff1800720c */ /* 0x000fda0003f05270 */
[----:B------:R-:W-:Y:S05]  /*2360*/  @!P0 EXIT ;  /* 0x000000000000894d */ /* 0x000fea0003800000 */
[----:B------:R-:W0:Y:S01]  /*2370*/  LDC.64 R2, c[0x0][0x3a0] ;  /* 0x0000e800ff027b82 */ /* 0x000e220000000a00 */
[----:B------:R-:W-:Y:S02]  /*2380*/  IMAD.MOV.U32 R36, RZ, RZ, R33 ;  /* 0x000000ffff247224 */ /* 0x000fe400078e0021 */
[----:B0-----:R-:W-:-:S05]  /*2390*/  IMAD.WIDE.U32 R2, R0, 0x18, R2 ;  /* 0x0000001800027825 */ /* 0x001fca00078e0002 */
[----:B------:R-:W-:Y:S04]  /*23a0*/  STG.E.64 desc[UR8][R2.64], R24 ;  /* 0x0000001802007986 */ /* 0x000fe8000c101b08 */
[----:B------:R-:W-:Y:S04]  /*23b0*/  STG.E.64 desc[UR8][R2.64+0x8], R34 ;  /* 0x0000082202007986 */ /* 0x000fe8000c101b08 */
[----:B------:R-:W-:Y:S01]  /*23c0*/  STG.E.64 desc[UR8][R2.64+0x10], R36 ;  /* 0x0000102402007986 */ /* 0x000fe2000c101b08 */
[----:B------:R-:W-:Y:S05]  /*23d0*/  EXIT ;  /* 0x000000000000794d */ /* 0x000fea0003800000 */
        .weak           $__internal_0_$__cuda_sm20_div_u64
        .type           $__internal_0_$__cuda_sm20_div_u64,@function
        .size           $__internal_0_$__cuda_sm20_div_u64,(.L_x_18 - $__internal_0_$__cuda_sm20_div_u64)
$__internal_0_$__cuda_sm20_div_u64:
[----:B------:R-:W0:Y:S08]  /*23e0*/  I2F.U64.RP R36, R16 ;  /* 0x0000001000247312 */ /* 0x000e300000309000 */
[----:B0-----:R-:W0:Y:S02]  /*23f0*/  MUFU.RCP R36, R36 ;  /* 0x0000002400247308 */ /* 0x001e240000001000 */
[----:B0-----:R-:W-:-:S06]  /*2400*/  VIADD R26, R36, 0x1ffffffe ;  /* 0x1ffffffe241a7836 */ /* 0x001fcc0000000000 */
[----:B------:R-:W0:Y:S02]  /*2410*/  F2I.U64.TRUNC R26, R26 ;  /* 0x0000001a001a7311 */ /* 0x000e24000020d800 */
[----:B0-----:R-:W-:-:S04]  /*2420*/  IMAD.WIDE.U32 R28, R26, R16, RZ ;  /* 0x000000101a1c7225 */ /* 0x001fc800078e00ff */
[----:B------:R-:W-:Y:S01]  /*2430*/  IMAD R29, R26, R17, R29 ;  /* 0x000000111a1d7224 */ /* 0x000fe200078e021d */
[----:B------:R-:W-:-:S03]  /*2440*/  IADD3 R39, P0, PT, RZ, -R28, RZ ;  /* 0x8000001cff277210 */ /* 0x000fc60007f1e0ff */
[----:B------:R-:W-:Y:S02]  /*2450*/  IMAD R29, R27, R16, R29 ;  /* 0x000000101b1d7224 */ /* 0x000fe400078e021d */
[----:B------:R-:W-:-:S04]  /*2460*/  IMAD.HI.U32 R28, R26, R39, RZ ;  /* 0x000000271a1c7227 */ /* 0x000fc800078e00ff */
[----:B------:R-:W-:Y:S02]  /*2470*/  IMAD.X R41, RZ, RZ, ~R29, P0 ;  /* 0x000000ffff297224 */ /* 0x000fe400000e0e1d */
[----:B------:R-:W-:Y:S02]  /*2480*/  IMAD.MOV.U32 R29, RZ, RZ, R26 ;  /* 0x000000ffff1d7224 */ /* 0x000fe400078e001a */
[----:B------:R-:W-:-:S04]  /*2490*/  IMAD.WIDE.U32 R28, P0, R26, R41, R28 ;  /* 0x000000291a1c7225 */ /* 0x000fc8000780001c */
[----:B------:R-:W-:-:S04]  /*24a0*/  IMAD.HI.U32 R28, P1, R27, R39, R28 ;  /* 0x000000271b1c7227 */ /* 0x000fc8000782001c */
[----:B------:R-:W-:-:S04]  /*24b0*/  IMAD.HI.U32 R39, R27, R41, RZ ;  /* 0x000000291b277227 */ /* 0x000fc800078e00ff */
[----:B------:R-:W-:Y:S02]  /*24c0*/  IMAD.X R39, R39, 0x1, R27, P0 ;  /* 0x0000000127277824 */ /* 0x000fe400000e061b */
[----:B------:R-:W-:-:S05]  /*24d0*/  IMAD R27, R27, R41, RZ ;  /* 0x000000291b1b7224 */ /* 0x000fca00078e02ff */
[----:B------:R-:W-:-:S04]  /*24e0*/  IADD3 R27, P0, PT, R27, R28, RZ ;  /* 0x0000001c1b1b7210 */ /* 0x000fc80007f1e0ff */
[----:B------:R-:W-:Y:S01]  /*24f0*/  IADD3.X R39, PT, PT, RZ, RZ, R39, P0, P1 ;  /* 0x000000ffff277210 */ /* 0x000fe200007e2427 */
[----:B------:R-:W-:-:S04]  /*2500*/  IMAD.WIDE.U32 R28, R27, R16, RZ ;  /* 0x000000101b1c7225 */ /* 0x000fc800078e00ff */
[----:B------:R-:W-:Y:S01]  /*2510*/  IMAD R26, R27, R17, R29 ;  /* 0x000000111b1a7224 */ /* 0x000fe200078e021d */
[----:B------:R-:W-:-:S03]  /*2520*/  IADD3 R29, P0, PT, RZ, -R28, RZ ;  /* 0x8000001cff1d7210 */ /* 0x000fc60007f1e0ff */
[----:B------:R-:W-:-:S04]  /*2530*/  IMAD R26, R39, R16, R26 ;  /* 0x00000010271a7224 */ /* 0x000fc800078e021a */
[----:B------:R-:W-:Y:S02]  /*2540*/  IMAD.X R36, RZ, RZ, ~R26, P0 ;  /* 0x000000ffff247224 */ /* 0x000fe400000e0e1a */
[----:B------:R-:W-:-:S04]  /*2550*/  IMAD.HI.U32 R26, R27, R29, RZ ;  /* 0x0000001d1b1a7227 */ /* 0x000fc800078e00ff */
[----:B------:R-:W-:-:S04]  /*2560*/  IMAD.HI.U32 R28, R39, R36, RZ ;  /* 0x00000024271c7227 */ /* 0x000fc800078e00ff */
[----:B------:R-:W-:-:S04]  /*2570*/  IMAD.WIDE.U32 R26, P0, R27, R36, R26 ;  /* 0x000000241b1a7225 */ /* 0x000fc8000780001a */
[----:B------:R-:W-:Y:S02]  /*2580*/  IMAD.X R28, R28, 0x1, R39, P0 ;  /* 0x000000011c1c7824 */ /* 0x000fe400000e0627 */
[----:B------:R-:W-:-:S04]  /*2590*/  IMAD.HI.U32 R26, P1, R39, R29, R26 ;  /* 0x0000001d271a7227 */ /* 0x000fc8000782001a */
[----:B------:R-:W-:Y:S02]  /*25a0*/  IMAD R29, R39, R36, RZ ;  /* 0x00000024271d7224 */ /* 0x000fe400078e02ff */
[----:B------:R-:W-:-:S03]  /*25b0*/  IMAD.MOV.U32 R27, RZ, RZ, RZ ;  /* 0x000000ffff1b7224 */ /* 0x000fc600078e00ff */
[----:B------:R-:W-:-:S05]  /*25c0*/  IADD3 R29, P0, PT, R29, R26, RZ ;  /* 0x0000001a1d1d7210 */ /* 0x000fca0007f1e0ff */
[----:B------:R-:W-:-:S04]  /*25d0*/  IMAD.HI.U32 R26, R29, R22, RZ ;  /* 0x000000161d1a7227 */ /* 0x000fc800078e00ff */
[----:B------:R-:W-:Y:S01]  /*25e0*/  IMAD.WIDE.U32 R26, R29, R23, R26 ;  /* 0x000000171d1a7225 */ /* 0x000fe200078e001a */
[----:B------:R-:W-:-:S05]  /*25f0*/  IADD3.X R29, PT, PT, RZ, RZ, R28, P0, P1 ;  /* 0x000000ffff1d7210 */ /* 0x000fca00007e241c */
[----:B------:R-:W-:-:S04]  /*2600*/  IMAD.HI.U32 R26, P0, R29, R22, R26 ;  /* 0x000000161d1a7227 */ /* 0x000fc8000780001a */
[CC--:B------:R-:W-:Y:S02]  /*2610*/  IMAD R39, R29.reuse, R23.reuse, RZ ;  /* 0x000000171d277224 */ /* 0x0c0fe400078e02ff */
[----:B------:R-:W-:-:S03]  /*2620*/  IMAD.HI.U32 R29, R29, R23, RZ ;  /* 0x000000171d1d7227 */ /* 0x000fc600078e00ff */
[----:B------:R-:W-:Y:S01]  /*2630*/  IADD3 R39, P1, PT, R39, R26, RZ ;  /* 0x0000001a27277210 */ /* 0x000fe20007f3e0ff */
[----:B------:R-:W-:-:S04]  /*2640*/  IMAD.X R29, RZ, RZ, R29, P0 ;  /* 0x000000ffff1d7224 */ /* 0x000fc800000e061d */
[----:B------:R-:W-:-:S04]  /*2650*/  IMAD.WIDE.U32 R26, R39, R16, RZ ;  /* 0x00000010271a7225 */ /* 0x000fc800078e00ff */
[----:B------:R-:W-:Y:S01]  /*2660*/  IMAD.X R29, RZ, RZ, R29, P1 ;  /* 0x000000ffff1d7224 */ /* 0x000fe200008e061d */
[----:B------:R-:W-:Y:S01]  /*2670*/  IADD3 R41, P0, PT, -R26, R22, RZ ;  /* 0x000000161a297210 */ /* 0x000fe20007f1e1ff */
[----:B------:R-:W-:-:S03]  /*2680*/  IMAD R27, R39, R17, R27 ;  /* 0x00000011271b7224 */ /* 0x000fc600078e021b */
[-C--:B------:R-:W-:Y:S01]  /*2690*/  ISETP.GE.U32.AND P1, PT, R41, R16.reuse, PT ;  /* 0x000000102900720c */ /* 0x080fe20003f26070 */
[----:B------:R-:W-:-:S04]  /*26a0*/  IMAD R27, R29, R16, R27 ;  /* 0x000000101d1b7224 */ /* 0x000fc800078e021b */
[----:B------:R-:W-:Y:S01]  /*26b0*/  IMAD.X R28, R23, 0x1, ~R27, P0 ;  /* 0x00000001171c7824 */ /* 0x000fe200000e0e1b */
[----:B------:R-:W-:-:S04]  /*26c0*/  IADD3 R27, P0, PT, -R16, R41, RZ ;  /* 0x00000029101b7210 */ /* 0x000fc80007f1e1ff */
[C---:B------:R-:W-:Y:S01]  /*26d0*/  ISETP.GE.U32.AND.EX P1, PT, R28.reuse, R17, PT, P1 ;  /* 0x000000111c00720c */ /* 0x040fe20003f26110 */
[----:B------:R-:W-:-:S03]  /*26e0*/  IMAD.X R26, R28, 0x1, ~R17, P0 ;  /* 0x000000011c1a7824 */ /* 0x000fc600000e0e11 */
[----:B------:R-:W-:Y:S02]  /*26f0*/  SEL R27, R27, R41, P1 ;  /* 0x000000291b1b7207 */ /* 0x000fe40000800000 */
[----:B------:R-:W-:Y:S02]  /*2700*/  SEL R26, R26, R28, P1 ;  /* 0x0000001c1a1a7207 */ /* 0x000fe40000800000 */
[----:B------:R-:W-:Y:S01]  /*2710*/  ISETP.GE.U32.AND P0, PT, R27, R16, PT ;  /* 0x000000101b00720c */ /* 0x000fe20003f06070 */
[----:B------:R-:W-:-:S03]  /*2720*/  IMAD.MOV.U32 R27, RZ, RZ, 0x0 ;  /* 0x00000000ff1b7424 */ /* 0x000fc600078e00ff */
[----:B------:R-:W-:Y:S02]  /*2730*/  ISETP.GE.U32.AND.EX P0, PT, R26, R17, PT, P0 ;  /* 0x000000111a00720c */ /* 0x000fe40003f06100 */
[----:B------:R-:W-:-:S04]  /*2740*/  IADD3 R26, P2, PT, R39, 0x1, RZ ;  /* 0x00000001271a7810 */ /* 0x000fc80007f5e0ff */
[----:B------:R-:W-:Y:S01]  /*2750*/  SEL R39, R26, R39, P1 ;  /* 0x000000271a277207 */ /* 0x000fe20000800000 */
[----:B------:R-:W-:-:S03]  /*2760*/  IMAD.X R26, RZ, RZ, R29, P2 ;  /* 0x000000ffff1a7224 */ /* 0x000fc600010e061d */
[----:B------:R-:W-:Y:S02]  /*2770*/  IADD3 R28, P2, PT, R39, 0x1, RZ ;  /* 0x00000001271c7810 */ /* 0x000fe40007f5e0ff */
[----:B------:R-:W-:Y:S02]  /*2780*/  SEL R26, R26, R29, P1 ;  /* 0x0000001d1a1a7207 */ /* 0x000fe40000800000 */
[----:B------:R-:W-:Y:S02]  /*2790*/  ISETP.NE.U32.AND P1, PT, R16, RZ, PT ;  /* 0x000000ff1000720c */ /* 0x000fe40003f25070 */
[----:B------:R-:W-:Y:S01]  /*27a0*/  SEL R28, R28, R39, P0 ;  /* 0x000000271c1c7207 */ /* 0x000fe20000000000 */
[----:B------:R-:W-:Y:S01]  /*27b0*/  IMAD.X R29, RZ, RZ, R26, P2 ;  /* 0x000000ffff1d7224 */ /* 0x000fe200010e061a */
[----:B------:R-:W-:-:S04]  /*27c0*/  ISETP.NE.AND.EX P1, PT, R17, RZ, PT, P1 ;  /* 0x000000ff1100720c */ /* 0x000fc80003f25310 */
[----:B------:R-:W-:Y:S01]  /*27d0*/  SEL R29, R29, R26, P0 ;  /* 0x0000001a1d1d7207 */ /* 0x000fe20000000000 */
[----:B------:R-:W-:Y:S01]  /*27e0*/  IMAD.MOV.U32 R26, RZ, RZ, R32 ;  /* 0x000000ffff1a7224 */ /* 0x000fe200078e0020 */
[----:B------:R-:W-:Y:S02]  /*27f0*/  SEL R28, R28, 0xffffffff, P1 ;  /* 0xffffffff1c1c7807 */ /* 0x000fe40000800000 */
[----:B------:R-:W-:Y:S01]  /*2800*/  SEL R29, R29, 0xffffffff, P1 ;  /* 0xffffffff1d1d7807 */ /* 0x000fe20000800000 */
[----:B------:R-:W-:Y:S06]  /*2810*/  RET.REL.NODEC R26 `(sieve_kernel_p1xq1) ;  /* 0xffffffd41af87950 */ /* 0x000fec0003c3ffff */
.L_x_17:
[----:B------:R-:W-:-:S00]  /*2820*/  BRA `(.L_x_17) ;  /* 0xfffffffc00fc7947 */ /* 0x000fc0000383ffff */
[----:B------:R-:W-:-:S00]  /*2830*/  NOP ;  /* 0x0000000000007918 */ /* 0x000fc00000000000 */
        /* <DEDUP_REMOVED lines=12> */
.L_x_18:


//--------------------- .nv.shared.reserved.0     --------------------------
	.section	.nv.shared.reserved.0,"aw",@nobits
	.weak		__nv_reservedSMEM_offset_0_alias
	.size		__nv_reservedSMEM_offset_0_alias, 0, 64
	.other		__nv_reservedSMEM_offset_0_alias,@"STO_CUDA_RESERVED_SHARED STV_DEFAULT"
__nv_reservedSMEM_offset_0_alias:
	.zero		0
	.zero		64


//--------------------- .nv.constant0.sieve_kernel_p1xq1 --------------------------
	.section	.nv.constant0.sieve_kernel_p1xq1,"a",@progbits
	.sectionflags	@""
	.align	4
.nv.constant0.sieve_kernel_p1xq1:
	.zero		936


//--------------------- SYMBOLS --------------------------

	.type		.nv.reservedSmem.offset0,@object
	.size		.nv.reservedSmem.offset0,0x4
